	.target	sm_103a

	.elftype	@"ET_EXEC"


//--------------------- .note.nv.tkinfo           --------------------------
	.section	.note.nv.tkinfo,"",@"SHT_NOTE"
	.sectionflags	@"SHF_NOTE_NV_TKINFO"
	.tkinfo
        /*0018*/ 	.word	0x00000002
        /*0030*/ 	.string	""
        /*0030*/ 	.string	"ptxas"
        /*0030*/ 	.string	"Cuda compilation tools, release 13.0, V13.0.88"
        /*0030*/ 	.string	"Build cuda_13.0.r13.0/compiler.36424714_0"
        /*0030*/ 	.string	"-arch sm_103a -m 64 "



//--------------------- .note.nv.cuinfo           --------------------------
	.section	.note.nv.cuinfo,"",@"SHT_NOTE"
	.sectionflags	@"SHF_NOTE_NV_CUINFO"
        /*0018*/ 	.short	0x0002
        /*001a*/ 	.short	0x0067
        /*001c*/ 	.short	0x0082
	.zero		2


//--------------------- .nv.info                  --------------------------
	.section	.nv.info,"",@"SHT_CUDA_INFO"
	.align	4


	//----- nvinfo : EIATTR_REGCOUNT
	.align		4
        /*0000*/ 	.byte	0x04, 0x2f
        /*0002*/ 	.short	(.L_1 - .L_0)
	.align		4
.L_0:
        /*0004*/ 	.word	index@(_ZN13group_norm_v214gn_cuda_kernelI6__halfLi320ELi1ELi16ELi40ELi256ELb1ELi256ELi40ELi40ELi4ELb0ELi148ELb0ELb0ENS_16CompileConditionILi1000EEEEEvPT_PKS4_S7_S7_flPfS8_Pj)
        /*0008*/ 	.word	0x00000004


	//----- nvinfo : EIATTR_FRAME_SIZE
	.align		4
.L_1:
        /*000c*/ 	.byte	0x04, 0x11
        /*000e*/ 	.short	(.L_3 - .L_2)
	.align		4
.L_2:
        /*0010*/ 	.word	index@(_ZN13group_norm_v214gn_cuda_kernelI6__halfLi320ELi1ELi16ELi40ELi256ELb1ELi256ELi40ELi40ELi4ELb0ELi148ELb0ELb0ENS_16CompileConditionILi1000EEEEEvPT_PKS4_S7_S7_flPfS8_Pj)
        /*0014*/ 	.word	0x00000000


	//----- nvinfo : EIATTR_REGCOUNT
	.align		4
.L_3:
        /*0018*/ 	.byte	0x04, 0x2f
        /*001a*/ 	.short	(.L_5 - .L_4)
	.align		4
.L_4:
        /*001c*/ 	.word	index@(_ZN13group_norm_v214gn_cuda_kernelI6__halfLi320ELi1ELi16ELi40ELi256ELb1ELi256ELi40ELi40ELi4ELb0ELi116ELb0ELb0ENS_16CompileConditionILi1000EEEEEvPT_PKS4_S7_S7_flPfS8_Pj)
        /*0020*/ 	.word	0x00000004


	//----- nvinfo : EIATTR_FRAME_SIZE
	.align		4
.L_5:
        /*0024*/ 	.byte	0x04, 0x11
        /*0026*/ 	.short	(.L_7 - .L_6)
	.align		4
.L_6:
        /*0028*/ 	.word	index@(_ZN13group_norm_v214gn_cuda_kernelI6__halfLi320ELi1ELi16ELi40ELi256ELb1ELi256ELi40ELi40ELi4ELb0ELi116ELb0ELb0ENS_16CompileConditionILi1000EEEEEvPT_PKS4_S7_S7_flPfS8_Pj)
        /*002c*/ 	.word	0x00000000


	//----- nvinfo : EIATTR_REGCOUNT
	.align		4
.L_7:
        /*0030*/ 	.byte	0x04, 0x2f
        /*0032*/ 	.short	(.L_9 - .L_8)
	.align		4
.L_8:
        /*0034*/ 	.word	index@(_ZN13group_norm_v214gn_cuda_kernelI6__halfLi320ELi1ELi32ELi20ELi256ELb0ELi256ELi20ELi20ELi4ELb0ELi148ELb0ELb0ENS_16CompileConditionILi1000EEEEEvPT_PKS4_S7_S7_flPfS8_Pj)
        /*0038*/ 	.word	0x00000004


	//----- nvinfo : EIATTR_FRAME_SIZE
	.align		4
.L_9:
        /*003c*/ 	.byte	0x04, 0x11
        /*003e*/ 	.short	(.L_11 - .L_10)
	.align		4
.L_10:
        /*0040*/ 	.word	index@(_ZN13group_norm_v214gn_cuda_kernelI6__halfLi320ELi1ELi32ELi20ELi256ELb0ELi256ELi20ELi20ELi4ELb0ELi148ELb0ELb0ENS_16CompileConditionILi1000EEEEEvPT_PKS4_S7_S7_flPfS8_Pj)
        /*0044*/ 	.word	0x00000000


	//----- nvinfo : EIATTR_REGCOUNT
	.align		4
.L_11:
        /*0048*/ 	.byte	0x04, 0x2f
        /*004a*/ 	.short	(.L_13 - .L_12)
	.align		4
.L_12:
        /*004c*/ 	.word	index@(_ZN13group_norm_v214gn_cuda_kernelI6__halfLi320ELi1ELi32ELi20ELi256ELb0ELi256ELi20ELi20ELi4ELb0ELi116ELb0ELb0ENS_16CompileConditionILi1000EEEEEvPT_PKS4_S7_S7_flPfS8_Pj)
        /*0050*/ 	.word	0x00000004


	//----- nvinfo : EIATTR_FRAME_SIZE
	.align		4
.L_13:
        /*0054*/ 	.byte	0x04, 0x11
        /*0056*/ 	.short	(.L_15 - .L_14)
	.align		4
.L_14:
        /*0058*/ 	.word	index@(_ZN13group_norm_v214gn_cuda_kernelI6__halfLi320ELi1ELi32ELi20ELi256ELb0ELi256ELi20ELi20ELi4ELb0ELi116ELb0ELb0ENS_16CompileConditionILi1000EEEEEvPT_PKS4_S7_S7_flPfS8_Pj)
        /*005c*/ 	.word	0x00000000


	//----- nvinfo : EIATTR_REGCOUNT
	.align		4
.L_15:
        /*0060*/ 	.byte	0x04, 0x2f
        /*0062*/ 	.short	(.L_17 - .L_16)
	.align		4
.L_16:
        /*0064*/ 	.word	index@(_ZN13group_norm_v218gn_bwd_cuda_kernelI6__halfLi320ELi1ELi16ELi40ELi256ELb1ELb1ELi64ELi320ELi320ELi4ELb1ELi36ELb0ELb0ELNS_15WgradSyncMethodE3ENS_16CompileConditionILi1000EEEEEvPT_S6_S6_PKS5_S8_S8_S8_PKfflPfPj)
        /*0068*/ 	.word	0x00000004


	//----- nvinfo : EIATTR_FRAME_SIZE
	.align		4
.L_17:
        /*006c*/ 	.byte	0x04, 0x11
        /*006e*/ 	.short	(.L_19 - .L_18)
	.align		4
.L_18:
        /*0070*/ 	.word	index@(_ZN13group_norm_v218gn_bwd_cuda_kernelI6__halfLi320ELi1ELi16ELi40ELi256ELb1ELb1ELi64ELi320ELi320ELi4ELb1ELi36ELb0ELb0ELNS_15WgradSyncMethodE3ENS_16CompileConditionILi1000EEEEEvPT_S6_S6_PKS5_S8_S8_S8_PKfflPfPj)
        /*0074*/ 	.word	0x00000000


	//----- nvinfo : EIATTR_REGCOUNT
	.align		4
.L_19:
        /*0078*/ 	.byte	0x04, 0x2f
        /*007a*/ 	.short	(.L_21 - .L_20)
	.align		4
.L_20:
        /*007c*/ 	.word	index@(_ZN13group_norm_v218gn_bwd_cuda_kernelI6__halfLi320ELi3ELi16ELi40ELi256ELb1ELb1ELi32ELi320ELi320ELi4ELb1ELi42ELb0ELb0ELNS_15WgradSyncMethodE3ENS_16CompileConditionILi1000EEEEEvPT_S6_S6_PKS5_S8_S8_S8_PKfflPfPj)
        /*0080*/ 	.word	0x00000004


	//----- nvinfo : EIATTR_FRAME_SIZE
	.align		4
.L_21:
        /*0084*/ 	.byte	0x04, 0x11
        /*0086*/ 	.short	(.L_23 - .L_22)
	.align		4
.L_22:
        /*0088*/ 	.word	index@(_ZN13group_norm_v218gn_bwd_cuda_kernelI6__halfLi320ELi3ELi16ELi40ELi256ELb1ELb1ELi32ELi320ELi320ELi4ELb1ELi42ELb0ELb0ELNS_15WgradSyncMethodE3ENS_16CompileConditionILi1000EEEEEvPT_S6_S6_PKS5_S8_S8_S8_PKfflPfPj)
        /*008c*/ 	.word	0x00000000


	//----- nvinfo : EIATTR_REGCOUNT
	.align		4
.L_23:
        /*0090*/ 	.byte	0x04, 0x2f
        /*0092*/ 	.short	(.L_25 - .L_24)
	.align		4
.L_24:
        /*0094*/ 	.word	index@(_ZN13group_norm_v218gn_bwd_cuda_kernelI6__halfLi320ELi1ELi16ELi40ELi256ELb1ELb1ELi32ELi320ELi320ELi4ELb1ELi18ELb0ELb0ELNS_15WgradSyncMethodE3ENS_16CompileConditionILi1000EEEEEvPT_S6_S6_PKS5_S8_S8_S8_PKfflPfPj)
        /*0098*/ 	.word	0x00000004


	//----- nvinfo : EIATTR_FRAME_SIZE
	.align		4
.L_25:
        /*009c*/ 	.byte	0x04, 0x11
        /*009e*/ 	.short	(.L_27 - .L_26)
	.align		4
.L_26:
        /*00a0*/ 	.word	index@(_ZN13group_norm_v218gn_bwd_cuda_kernelI6__halfLi320ELi1ELi16ELi40ELi256ELb1ELb1ELi32ELi320ELi320ELi4ELb1ELi18ELb0ELb0ELNS_15WgradSyncMethodE3ENS_16CompileConditionILi1000EEEEEvPT_S6_S6_PKS5_S8_S8_S8_PKfflPfPj)
        /*00a4*/ 	.word	0x00000000


	//----- nvinfo : EIATTR_REGCOUNT
	.align		4
.L_27:
        /*00a8*/ 	.byte	0x04, 0x2f
        /*00aa*/ 	.short	(.L_29 - .L_28)
	.align		4
.L_28:
        /*00ac*/ 	.word	index@(_ZN13group_norm_v218gn_bwd_cuda_kernelI6__halfLi320ELi3ELi16ELi40ELi256ELb1ELb1ELi16ELi320ELi320ELi4ELb1ELi20ELb0ELb0ELNS_15WgradSyncMethodE3ENS_16CompileConditionILi1000EEEEEvPT_S6_S6_PKS5_S8_S8_S8_PKfflPfPj)
        /*00b0*/ 	.word	0x00000004


	//----- nvinfo : EIATTR_FRAME_SIZE
	.align		4
.L_29:
        /*00b4*/ 	.byte	0x04, 0x11
        /*00b6*/ 	.short	(.L_31 - .L_30)
	.align		4
.L_30:
        /*00b8*/ 	.word	index@(_ZN13group_norm_v218gn_bwd_cuda_kernelI6__halfLi320ELi3ELi16ELi40ELi256ELb1ELb1ELi16ELi320ELi320ELi4ELb1ELi20ELb0ELb0ELNS_15WgradSyncMethodE3ENS_16CompileConditionILi1000EEEEEvPT_S6_S6_PKS5_S8_S8_S8_PKfflPfPj)
        /*00bc*/ 	.word	0x00000000


	//----- nvinfo : EIATTR_REGCOUNT
	.align		4
.L_31:
        /*00c0*/ 	.byte	0x04, 0x2f
        /*00c2*/ 	.short	(.L_33 - .L_32)
	.align		4
.L_32:
        /*00c4*/ 	.word	index@(_ZN13group_norm_v218gn_bwd_cuda_kernelI6__halfLi320ELi1ELi16ELi40ELi256ELb1ELb1ELi16ELi320ELi320ELi4ELb1ELi8ELb0ELb0ELNS_15WgradSyncMethodE3ENS_16CompileConditionILi1000EEEEEvPT_S6_S6_PKS5_S8_S8_S8_PKfflPfPj)
        /*00c8*/ 	.word	0x00000004


	//----- nvinfo : EIATTR_FRAME_SIZE
	.align		4
.L_33:
        /*00cc*/ 	.byte	0x04, 0x11
        /*00ce*/ 	.short	(.L_35 - .L_34)
	.align		4
.L_34:
        /*00d0*/ 	.word	index@(_ZN13group_norm_v218gn_bwd_cuda_kernelI6__halfLi320ELi1ELi16ELi40ELi256ELb1ELb1ELi16ELi320ELi320ELi4ELb1ELi8ELb0ELb0ELNS_15WgradSyncMethodE3ENS_16CompileConditionILi1000EEEEEvPT_S6_S6_PKS5_S8_S8_S8_PKfflPfPj)
        /*00d4*/ 	.word	0x00000000


	//----- nvinfo : EIATTR_REGCOUNT
	.align		4
.L_35:
        /*00d8*/ 	.byte	0x04, 0x2f
        /*00da*/ 	.short	(.L_37 - .L_36)
	.align		4
.L_36:
        /*00dc*/ 	.word	index@(_ZN13group_norm_v218gn_bwd_cuda_kernelI6__halfLi320ELi3ELi16ELi40ELi256ELb1ELb1ELi8ELi320ELi320ELi4ELb1ELi10ELb0ELb0ELNS_15WgradSyncMethodE3ENS_16CompileConditionILi1000EEEEEvPT_S6_S6_PKS5_S8_S8_S8_PKfflPfPj)
        /*00e0*/ 	.word	0x00000004


	//----- nvinfo : EIATTR_FRAME_SIZE
	.align		4
.L_37:
        /*00e4*/ 	.byte	0x04, 0x11
        /*00e6*/ 	.short	(.L_39 - .L_38)
	.align		4
.L_38:
        /*00e8*/ 	.word	index@(_ZN13group_norm_v218gn_bwd_cuda_kernelI6__halfLi320ELi3ELi16ELi40ELi256ELb1ELb1ELi8ELi320ELi320ELi4ELb1ELi10ELb0ELb0ELNS_15WgradSyncMethodE3ENS_16CompileConditionILi1000EEEEEvPT_S6_S6_PKS5_S8_S8_S8_PKfflPfPj)
        /*00ec*/ 	.word	0x00000000


	//----- nvinfo : EIATTR_REGCOUNT
	.align		4
.L_39:
        /*00f0*/ 	.byte	0x04, 0x2f
        /*00f2*/ 	.short	(.L_41 - .L_40)
	.align		4
.L_40:
        /*00f4*/ 	.word	index@(_ZN13group_norm_v218gn_bwd_cuda_kernelI6__halfLi320ELi1ELi16ELi40ELi256ELb1ELb1ELi8ELi320ELi320ELi4ELb1ELi4ELb0ELb0ELNS_15WgradSyncMethodE3ENS_16CompileConditionILi1000EEEEEvPT_S6_S6_PKS5_S8_S8_S8_PKfflPfPj)
        /*00f8*/ 	.word	0x00000004


	//----- nvinfo : EIATTR_FRAME_SIZE
	.align		4
.L_41:
        /*00fc*/ 	.byte	0x04, 0x11
        /*00fe*/ 	.short	(.L_43 - .L_42)
	.align		4
.L_42:
        /*0100*/ 	.word	index@(_ZN13group_norm_v218gn_bwd_cuda_kernelI6__halfLi320ELi1ELi16ELi40ELi256ELb1ELb1ELi8ELi320ELi320ELi4ELb1ELi4ELb0ELb0ELNS_15WgradSyncMethodE3ENS_16CompileConditionILi1000EEEEEvPT_S6_S6_PKS5_S8_S8_S8_PKfflPfPj)
        /*0104*/ 	.word	0x00000000


	//----- nvinfo : EIATTR_REGCOUNT
	.align		4
.L_43:
        /*0108*/ 	.byte	0x04, 0x2f
        /*010a*/ 	.short	(.L_45 - .L_44)
	.align		4
.L_44:
        /*010c*/ 	.word	index@(_ZN13group_norm_v218gn_bwd_cuda_kernelI6__halfLi320ELi3ELi16ELi40ELi256ELb1ELb1ELi4ELi320ELi320ELi4ELb1ELi4ELb0ELb0ELNS_15WgradSyncMethodE3ENS_16CompileConditionILi1000EEEEEvPT_S6_S6_PKS5_S8_S8_S8_PKfflPfPj)
        /*0110*/ 	.word	0x00000004


	//----- nvinfo : EIATTR_FRAME_SIZE
	.align		4
.L_45:
        /*0114*/ 	.byte	0x04, 0x11
        /*0116*/ 	.short	(.L_47 - .L_46)
	.align		4
.L_46:
        /*0118*/ 	.word	index@(_ZN13group_norm_v218gn_bwd_cuda_kernelI6__halfLi320ELi3ELi16ELi40ELi256ELb1ELb1ELi4ELi320ELi320ELi4ELb1ELi4ELb0ELb0ELNS_15WgradSyncMethodE3ENS_16CompileConditionILi1000EEEEEvPT_S6_S6_PKS5_S8_S8_S8_PKfflPfPj)
        /*011c*/ 	.word	0x00000000


	//----- nvinfo : EIATTR_REGCOUNT
	.align		4
.L_47:
        /*0120*/ 	.byte	0x04, 0x2f
        /*0122*/ 	.short	(.L_49 - .L_48)
	.align		4
.L_48:
        /*0124*/ 	.word	index@(_ZN13group_norm_v218gn_bwd_cuda_kernelI6__halfLi320ELi1ELi16ELi40ELi256ELb1ELb1ELi4ELi320ELi320ELi4ELb1ELi2ELb0ELb0ELNS_15WgradSyncMethodE3ENS_16CompileConditionILi1000EEEEEvPT_S6_S6_PKS5_S8_S8_S8_PKfflPfPj)
        /*0128*/ 	.word	0x00000004


	//----- nvinfo : EIATTR_FRAME_SIZE
	.align		4
.L_49:
        /*012c*/ 	.byte	0x04, 0x11
        /*012e*/ 	.short	(.L_51 - .L_50)
	.align		4
.L_50:
        /*0130*/ 	.word	index@(_ZN13group_norm_v218gn_bwd_cuda_kernelI6__halfLi320ELi1ELi16ELi40ELi256ELb1ELb1ELi4ELi320ELi320ELi4ELb1ELi2ELb0ELb0ELNS_15WgradSyncMethodE3ENS_16CompileConditionILi1000EEEEEvPT_S6_S6_PKS5_S8_S8_S8_PKfflPfPj)
        /*0134*/ 	.word	0x00000000


	//----- nvinfo : EIATTR_REGCOUNT
	.align		4
.L_51:
        /*0138*/ 	.byte	0x04, 0x2f
        /*013a*/ 	.short	(.L_53 - .L_52)
	.align		4
.L_52:
        /*013c*/ 	.word	index@(_ZN13group_norm_v218gn_bwd_cuda_kernelI6__halfLi320ELi3ELi16ELi40ELi256ELb1ELb1ELi2ELi320ELi320ELi2ELb1ELi2ELb0ELb0ELNS_15WgradSyncMethodE3ENS_16CompileConditionILi1000EEEEEvPT_S6_S6_PKS5_S8_S8_S8_PKfflPfPj)
        /*0140*/ 	.word	0x00000004


	//----- nvinfo : EIATTR_FRAME_SIZE
	.align		4
.L_53:
        /*0144*/ 	.byte	0x04, 0x11
        /*0146*/ 	.short	(.L_55 - .L_54)
	.align		4
.L_54:
        /*0148*/ 	.word	index@(_ZN13group_norm_v218gn_bwd_cuda_kernelI6__halfLi320ELi3ELi16ELi40ELi256ELb1ELb1ELi2ELi320ELi320ELi2ELb1ELi2ELb0ELb0ELNS_15WgradSyncMethodE3ENS_16CompileConditionILi1000EEEEEvPT_S6_S6_PKS5_S8_S8_S8_PKfflPfPj)
        /*014c*/ 	.word	0x00000000


	//----- nvinfo : EIATTR_REGCOUNT
	.align		4
.L_55:
        /*0150*/ 	.byte	0x04, 0x2f
        /*0152*/ 	.short	(.L_57 - .L_56)
	.align		4
.L_56:
        /*0154*/ 	.word	index@(_ZN13group_norm_v218gn_bwd_cuda_kernelI6__halfLi320ELi1ELi32ELi20ELi256ELb0ELb1ELi256ELi20ELi20ELi4ELb1ELi128ELb0ELb0ELNS_15WgradSyncMethodE3ENS_16CompileConditionILi1000EEEEEvPT_S6_S6_PKS5_S8_S8_S8_PKfflPfPj)
        /*0158*/ 	.word	0x00000004


	//----- nvinfo : EIATTR_FRAME_SIZE
	.align		4
.L_57:
        /*015c*/ 	.byte	0x04, 0x11
        /*015e*/ 	.short	(.L_59 - .L_58)
	.align		4
.L_58:
        /*0160*/ 	.word	index@(_ZN13group_norm_v218gn_bwd_cuda_kernelI6__halfLi320ELi1ELi32ELi20ELi256ELb0ELb1ELi256ELi20ELi20ELi4ELb1ELi128ELb0ELb0ELNS_15WgradSyncMethodE3ENS_16CompileConditionILi1000EEEEEvPT_S6_S6_PKS5_S8_S8_S8_PKfflPfPj)
        /*0164*/ 	.word	0x00000000


	//----- nvinfo : EIATTR_REGCOUNT
	.align		4
.L_59:
        /*0168*/ 	.byte	0x04, 0x2f
        /*016a*/ 	.short	(.L_61 - .L_60)
	.align		4
.L_60:
        /*016c*/ 	.word	index@(_ZN13group_norm_v218gn_bwd_cuda_kernelI6__halfLi320ELi1ELi32ELi20ELi256ELb0ELb1ELi256ELi20ELi20ELi4ELb1ELi96ELb0ELb0ELNS_15WgradSyncMethodE3ENS_16CompileConditionILi1000EEEEEvPT_S6_S6_PKS5_S8_S8_S8_PKfflPfPj)
        /*0170*/ 	.word	0x00000004


	//----- nvinfo : EIATTR_FRAME_SIZE
	.align		4
.L_61:
        /*0174*/ 	.byte	0x04, 0x11
        /*0176*/ 	.short	(.L_63 - .L_62)
	.align		4
.L_62:
        /*0178*/ 	.word	index@(_ZN13group_norm_v218gn_bwd_cuda_kernelI6__halfLi320ELi1ELi32ELi20ELi256ELb0ELb1ELi256ELi20ELi20ELi4ELb1ELi96ELb0ELb0ELNS_15WgradSyncMethodE3ENS_16CompileConditionILi1000EEEEEvPT_S6_S6_PKS5_S8_S8_S8_PKfflPfPj)
        /*017c*/ 	.word	0x00000000


	//----- nvinfo : EIATTR_REGCOUNT
	.align		4
.L_63:
        /*0180*/ 	.byte	0x04, 0x2f
        /*0182*/ 	.short	(.L_65 - .L_64)
	.align		4
.L_64:
        /*0184*/ 	.word	index@(_ZN13group_norm_v214gn_cuda_kernelI13__nv_bfloat16Li320ELi1ELi16ELi40ELi256ELb1ELi256ELi40ELi40ELi4ELb0ELi148ELb0ELb0ENS_16CompileConditionILi1000EEEEEvPT_PKS4_S7_S7_flPfS8_Pj)
        /*0188*/ 	.word	0x00000004


	//----- nvinfo : EIATTR_FRAME_SIZE
	.align		4
.L_65:
        /*018c*/ 	.byte	0x04, 0x11
        /*018e*/ 	.short	(.L_67 - .L_66)
	.align		4
.L_66:
        /*0190*/ 	.word	index@(_ZN13group_norm_v214gn_cuda_kernelI13__nv_bfloat16Li320ELi1ELi16ELi40ELi256ELb1ELi256ELi40ELi40ELi4ELb0ELi148ELb0ELb0ENS_16CompileConditionILi1000EEEEEvPT_PKS4_S7_S7_flPfS8_Pj)
        /*0194*/ 	.word	0x00000000


	//----- nvinfo : EIATTR_REGCOUNT
	.align		4
.L_67:
        /*0198*/ 	.byte	0x04, 0x2f
        /*019a*/ 	.short	(.L_69 - .L_68)
	.align		4
.L_68:
        /*019c*/ 	.word	index@(_ZN13group_norm_v214gn_cuda_kernelI13__nv_bfloat16Li320ELi1ELi16ELi40ELi256ELb1ELi256ELi40ELi40ELi4ELb0ELi116ELb0ELb0ENS_16CompileConditionILi1000EEEEEvPT_PKS4_S7_S7_flPfS8_Pj)
        /*01a0*/ 	.word	0x00000004


	//----- nvinfo : EIATTR_FRAME_SIZE
	.align		4
.L_69:
        /*01a4*/ 	.byte	0x04, 0x11
        /*01a6*/ 	.short	(.L_71 - .L_70)
	.align		4
.L_70:
        /*01a8*/ 	.word	index@(_ZN13group_norm_v214gn_cuda_kernelI13__nv_bfloat16Li320ELi1ELi16ELi40ELi256ELb1ELi256ELi40ELi40ELi4ELb0ELi116ELb0ELb0ENS_16CompileConditionILi1000EEEEEvPT_PKS4_S7_S7_flPfS8_Pj)
        /*01ac*/ 	.word	0x00000000


	//----- nvinfo : EIATTR_REGCOUNT
	.align		4
.L_71:
        /*01b0*/ 	.byte	0x04, 0x2f
        /*01b2*/ 	.short	(.L_73 - .L_72)
	.align		4
.L_72:
        /*01b4*/ 	.word	index@(_ZN13group_norm_v214gn_cuda_kernelI13__nv_bfloat16Li320ELi1ELi32ELi20ELi256ELb0ELi256ELi20ELi20ELi4ELb0ELi148ELb0ELb0ENS_16CompileConditionILi1000EEEEEvPT_PKS4_S7_S7_flPfS8_Pj)
        /*01b8*/ 	.word	0x00000004


	//----- nvinfo : EIATTR_FRAME_SIZE
	.align		4
.L_73:
        /*01bc*/ 	.byte	0x04, 0x11
        /*01be*/ 	.short	(.L_75 - .L_74)
	.align		4
.L_74:
        /*01c0*/ 	.word	index@(_ZN13group_norm_v214gn_cuda_kernelI13__nv_bfloat16Li320ELi1ELi32ELi20ELi256ELb0ELi256ELi20ELi20ELi4ELb0ELi148ELb0ELb0ENS_16CompileConditionILi1000EEEEEvPT_PKS4_S7_S7_flPfS8_Pj)
        /*01c4*/ 	.word	0x00000000


	//----- nvinfo : EIATTR_REGCOUNT
	.align		4
.L_75:
        /*01c8*/ 	.byte	0x04, 0x2f
        /*01ca*/ 	.short	(.L_77 - .L_76)
	.align		4
.L_76:
        /*01cc*/ 	.word	index@(_ZN13group_norm_v214gn_cuda_kernelI13__nv_bfloat16Li320ELi1ELi32ELi20ELi256ELb0ELi256ELi20ELi20ELi4ELb0ELi116ELb0ELb0ENS_16CompileConditionILi1000EEEEEvPT_PKS4_S7_S7_flPfS8_Pj)
        /*01d0*/ 	.word	0x00000004


	//----- nvinfo : EIATTR_FRAME_SIZE
	.align		4
.L_77:
        /*01d4*/ 	.byte	0x04, 0x11
        /*01d6*/ 	.short	(.L_79 - .L_78)
	.align		4
.L_78:
        /*01d8*/ 	.word	index@(_ZN13group_norm_v214gn_cuda_kernelI13__nv_bfloat16Li320ELi1ELi32ELi20ELi256ELb0ELi256ELi20ELi20ELi4ELb0ELi116ELb0ELb0ENS_16CompileConditionILi1000EEEEEvPT_PKS4_S7_S7_flPfS8_Pj)
        /*01dc*/ 	.word	0x00000000


	//----- nvinfo : EIATTR_REGCOUNT
	.align		4
.L_79:
        /*01e0*/ 	.byte	0x04, 0x2f
        /*01e2*/ 	.short	(.L_81 - .L_80)
	.align		4
.L_80:
        /*01e4*/ 	.word	index@(_ZN13group_norm_v218gn_bwd_cuda_kernelI13__nv_bfloat16Li320ELi1ELi16ELi40ELi256ELb1ELb1ELi64ELi320ELi320ELi4ELb1ELi36ELb0ELb0ELNS_15WgradSyncMethodE3ENS_16CompileConditionILi1000EEEEEvPT_S6_S6_PKS5_S8_S8_S8_PKfflPfPj)
        /*01e8*/ 	.word	0x00000004


	//----- nvinfo : EIATTR_FRAME_SIZE
	.align		4
.L_81:
        /*01ec*/ 	.byte	0x04, 0x11
        /*01ee*/ 	.short	(.L_83 - .L_82)
	.align		4
.L_82:
        /*01f0*/ 	.word	index@(_ZN13group_norm_v218gn_bwd_cuda_kernelI13__nv_bfloat16Li320ELi1ELi16ELi40ELi256ELb1ELb1ELi64ELi320ELi320ELi4ELb1ELi36ELb0ELb0ELNS_15WgradSyncMethodE3ENS_16CompileConditionILi1000EEEEEvPT_S6_S6_PKS5_S8_S8_S8_PKfflPfPj)
        /*01f4*/ 	.word	0x00000000


	//----- nvinfo : EIATTR_REGCOUNT
	.align		4
.L_83:
        /*01f8*/ 	.byte	0x04, 0x2f
        /*01fa*/ 	.short	(.L_85 - .L_84)
	.align		4
.L_84:
        /*01fc*/ 	.word	index@(_ZN13group_norm_v218gn_bwd_cuda_kernelI13__nv_bfloat16Li320ELi3ELi16ELi40ELi256ELb1ELb1ELi32ELi320ELi320ELi4ELb1ELi42ELb0ELb0ELNS_15WgradSyncMethodE3ENS_16CompileConditionILi1000EEEEEvPT_S6_S6_PKS5_S8_S8_S8_PKfflPfPj)
        /*0200*/ 	.word	0x00000004


	//----- nvinfo : EIATTR_FRAME_SIZE
	.align		4
.L_85:
        /*0204*/ 	.byte	0x04, 0x11
        /*0206*/ 	.short	(.L_87 - .L_86)
	.align		4
.L_86:
        /*0208*/ 	.word	index@(_ZN13group_norm_v218gn_bwd_cuda_kernelI13__nv_bfloat16Li320ELi3ELi16ELi40ELi256ELb1ELb1ELi32ELi320ELi320ELi4ELb1ELi42ELb0ELb0ELNS_15WgradSyncMethodE3ENS_16CompileConditionILi1000EEEEEvPT_S6_S6_PKS5_S8_S8_S8_PKfflPfPj)
        /*020c*/ 	.word	0x00000000


	//----- nvinfo : EIATTR_REGCOUNT
	.align		4
.L_87:
        /*0210*/ 	.byte	0x04, 0x2f
        /*0212*/ 	.short	(.L_89 - .L_88)
	.align		4
.L_88:
        /*0214*/ 	.word	index@(_ZN13group_norm_v218gn_bwd_cuda_kernelI13__nv_bfloat16Li320ELi1ELi16ELi40ELi256ELb1ELb1ELi32ELi320ELi320ELi4ELb1ELi18ELb0ELb0ELNS_15WgradSyncMethodE3ENS_16CompileConditionILi1000EEEEEvPT_S6_S6_PKS5_S8_S8_S8_PKfflPfPj)
        /*0218*/ 	.word	0x00000004


	//----- nvinfo : EIATTR_FRAME_SIZE
	.align		4
.L_89:
        /*021c*/ 	.byte	0x04, 0x11
        /*021e*/ 	.short	(.L_91 - .L_90)
	.align		4
.L_90:
        /*0220*/ 	.word	index@(_ZN13group_norm_v218gn_bwd_cuda_kernelI13__nv_bfloat16Li320ELi1ELi16ELi40ELi256ELb1ELb1ELi32ELi320ELi320ELi4ELb1ELi18ELb0ELb0ELNS_15WgradSyncMethodE3ENS_16CompileConditionILi1000EEEEEvPT_S6_S6_PKS5_S8_S8_S8_PKfflPfPj)
        /*0224*/ 	.word	0x00000000


	//----- nvinfo : EIATTR_REGCOUNT
	.align		4
.L_91:
        /*0228*/ 	.byte	0x04, 0x2f
        /*022a*/ 	.short	(.L_93 - .L_92)
	.align		4
.L_92:
        /*022c*/ 	.word	index@(_ZN13group_norm_v218gn_bwd_cuda_kernelI13__nv_bfloat16Li320ELi3ELi16ELi40ELi256ELb1ELb1ELi16ELi320ELi320ELi4ELb1ELi20ELb0ELb0ELNS_15WgradSyncMethodE3ENS_16CompileConditionILi1000EEEEEvPT_S6_S6_PKS5_S8_S8_S8_PKfflPfPj)
        /*0230*/ 	.word	0x00000004


	//----- nvinfo : EIATTR_FRAME_SIZE
	.align		4
.L_93:
        /*0234*/ 	.byte	0x04, 0x11
        /*0236*/ 	.short	(.L_95 - .L_94)
	.align		4
.L_94:
        /*0238*/ 	.word	index@(_ZN13group_norm_v218gn_bwd_cuda_kernelI13__nv_bfloat16Li320ELi3ELi16ELi40ELi256ELb1ELb1ELi16ELi320ELi320ELi4ELb1ELi20ELb0ELb0ELNS_15WgradSyncMethodE3ENS_16CompileConditionILi1000EEEEEvPT_S6_S6_PKS5_S8_S8_S8_PKfflPfPj)
        /*023c*/ 	.word	0x00000000


	//----- nvinfo : EIATTR_REGCOUNT
	.align		4
.L_95:
        /*0240*/ 	.byte	0x04, 0x2f
        /*0242*/ 	.short	(.L_97 - .L_96)
	.align		4
.L_96:
        /*0244*/ 	.word	index@(_ZN13group_norm_v218gn_bwd_cuda_kernelI13__nv_bfloat16Li320ELi1ELi16ELi40ELi256ELb1ELb1ELi16ELi320ELi320ELi4ELb1ELi8ELb0ELb0ELNS_15WgradSyncMethodE3ENS_16CompileConditionILi1000EEEEEvPT_S6_S6_PKS5_S8_S8_S8_PKfflPfPj)
        /*0248*/ 	.word	0x00000004


	//----- nvinfo : EIATTR_FRAME_SIZE
	.align		4
.L_97:
        /*024c*/ 	.byte	0x04, 0x11
        /*024e*/ 	.short	(.L_99 - .L_98)
	.align		4
.L_98:
        /*0250*/ 	.word	index@(_ZN13group_norm_v218gn_bwd_cuda_kernelI13__nv_bfloat16Li320ELi1ELi16ELi40ELi256ELb1ELb1ELi16ELi320ELi320ELi4ELb1ELi8ELb0ELb0ELNS_15WgradSyncMethodE3ENS_16CompileConditionILi1000EEEEEvPT_S6_S6_PKS5_S8_S8_S8_PKfflPfPj)
        /*0254*/ 	.word	0x00000000


	//----- nvinfo : EIATTR_REGCOUNT
	.align		4
.L_99:
        /*0258*/ 	.byte	0x04, 0x2f
        /*025a*/ 	.short	(.L_101 - .L_100)
	.align		4
.L_100:
        /*025c*/ 	.word	index@(_ZN13group_norm_v218gn_bwd_cuda_kernelI13__nv_bfloat16Li320ELi3ELi16ELi40ELi256ELb1ELb1ELi8ELi320ELi320ELi4ELb1ELi10ELb0ELb0ELNS_15WgradSyncMethodE3ENS_16CompileConditionILi1000EEEEEvPT_S6_S6_PKS5_S8_S8_S8_PKfflPfPj)
        /*0260*/ 	.word	0x00000004


	//----- nvinfo : EIATTR_FRAME_SIZE
	.align		4
.L_101:
        /*0264*/ 	.byte	0x04, 0x11
        /*0266*/ 	.short	(.L_103 - .L_102)
	.align		4
.L_102:
        /*0268*/ 	.word	index@(_ZN13group_norm_v218gn_bwd_cuda_kernelI13__nv_bfloat16Li320ELi3ELi16ELi40ELi256ELb1ELb1ELi8ELi320ELi320ELi4ELb1ELi10ELb0ELb0ELNS_15WgradSyncMethodE3ENS_16CompileConditionILi1000EEEEEvPT_S6_S6_PKS5_S8_S8_S8_PKfflPfPj)
        /*026c*/ 	.word	0x00000000


	//----- nvinfo : EIATTR_REGCOUNT
	.align		4
.L_103:
        /*0270*/ 	.byte	0x04, 0x2f
        /*0272*/ 	.short	(.L_105 - .L_104)
	.align		4
.L_104:
        /*0274*/ 	.word	index@(_ZN13group_norm_v218gn_bwd_cuda_kernelI13__nv_bfloat16Li320ELi1ELi16ELi40ELi256ELb1ELb1ELi8ELi320ELi320ELi4ELb1ELi4ELb0ELb0ELNS_15WgradSyncMethodE3ENS_16CompileConditionILi1000EEEEEvPT_S6_S6_PKS5_S8_S8_S8_PKfflPfPj)
        /*0278*/ 	.word	0x00000004


	//----- nvinfo : EIATTR_FRAME_SIZE
	.align		4
.L_105:
        /*027c*/ 	.byte	0x04, 0x11
        /*027e*/ 	.short	(.L_107 - .L_106)
	.align		4
.L_106:
        /*0280*/ 	.word	index@(_ZN13group_norm_v218gn_bwd_cuda_kernelI13__nv_bfloat16Li320ELi1ELi16ELi40ELi256ELb1ELb1ELi8ELi320ELi320ELi4ELb1ELi4ELb0ELb0ELNS_15WgradSyncMethodE3ENS_16CompileConditionILi1000EEEEEvPT_S6_S6_PKS5_S8_S8_S8_PKfflPfPj)
        /*0284*/ 	.word	0x00000000


	//----- nvinfo : EIATTR_REGCOUNT
	.align		4
.L_107:
        /*0288*/ 	.byte	0x04, 0x2f
        /*028a*/ 	.short	(.L_109 - .L_108)
	.align		4
.L_108:
        /*028c*/ 	.word	index@(_ZN13group_norm_v218gn_bwd_cuda_kernelI13__nv_bfloat16Li320ELi3ELi16ELi40ELi256ELb1ELb1ELi4ELi320ELi320ELi4ELb1ELi4ELb0ELb0ELNS_15WgradSyncMethodE3ENS_16CompileConditionILi1000EEEEEvPT_S6_S6_PKS5_S8_S8_S8_PKfflPfPj)
        /*0290*/ 	.word	0x00000004


	//----- nvinfo : EIATTR_FRAME_SIZE
	.align		4
.L_109:
        /*0294*/ 	.byte	0x04, 0x11
        /*0296*/ 	.short	(.L_111 - .L_110)
	.align		4
.L_110:
        /*0298*/ 	.word	index@(_ZN13group_norm_v218gn_bwd_cuda_kernelI13__nv_bfloat16Li320ELi3ELi16ELi40ELi256ELb1ELb1ELi4ELi320ELi320ELi4ELb1ELi4ELb0ELb0ELNS_15WgradSyncMethodE3ENS_16CompileConditionILi1000EEEEEvPT_S6_S6_PKS5_S8_S8_S8_PKfflPfPj)
        /*029c*/ 	.word	0x00000000


	//----- nvinfo : EIATTR_REGCOUNT
	.align		4
.L_111:
        /*02a0*/ 	.byte	0x04, 0x2f
        /*02a2*/ 	.short	(.L_113 - .L_112)
	.align		4
.L_112:
        /*02a4*/ 	.word	index@(_ZN13group_norm_v218gn_bwd_cuda_kernelI13__nv_bfloat16Li320ELi1ELi16ELi40ELi256ELb1ELb1ELi4ELi320ELi320ELi4ELb1ELi2ELb0ELb0ELNS_15WgradSyncMethodE3ENS_16CompileConditionILi1000EEEEEvPT_S6_S6_PKS5_S8_S8_S8_PKfflPfPj)
        /*02a8*/ 	.word	0x00000004


	//----- nvinfo : EIATTR_FRAME_SIZE
	.align		4
.L_113:
        /*02ac*/ 	.byte	0x04, 0x11
        /*02ae*/ 	.short	(.L_115 - .L_114)
	.align		4
.L_114:
        /*02b0*/ 	.word	index@(_ZN13group_norm_v218gn_bwd_cuda_kernelI13__nv_bfloat16Li320ELi1ELi16ELi40ELi256ELb1ELb1ELi4ELi320ELi320ELi4ELb1ELi2ELb0ELb0ELNS_15WgradSyncMethodE3ENS_16CompileConditionILi1000EEEEEvPT_S6_S6_PKS5_S8_S8_S8_PKfflPfPj)
        /*02b4*/ 	.word	0x00000000


	//----- nvinfo : EIATTR_REGCOUNT
	.align		4
.L_115:
        /*02b8*/ 	.byte	0x04, 0x2f
        /*02ba*/ 	.short	(.L_117 - .L_116)
	.align		4
.L_116:
        /*02bc*/ 	.word	index@(_ZN13group_norm_v218gn_bwd_cuda_kernelI13__nv_bfloat16Li320ELi3ELi16ELi40ELi256ELb1ELb1ELi2ELi320ELi320ELi2ELb1ELi2ELb0ELb0ELNS_15WgradSyncMethodE3ENS_16CompileConditionILi1000EEEEEvPT_S6_S6_PKS5_S8_S8_S8_PKfflPfPj)
        /*02c0*/ 	.word	0x00000004


	//----- nvinfo : EIATTR_FRAME_SIZE
	.align		4
.L_117:
        /*02c4*/ 	.byte	0x04, 0x11
        /*02c6*/ 	.short	(.L_119 - .L_118)
	.align		4
.L_118:
        /*02c8*/ 	.word	index@(_ZN13group_norm_v218gn_bwd_cuda_kernelI13__nv_bfloat16Li320ELi3ELi16ELi40ELi256ELb1ELb1ELi2ELi320ELi320ELi2ELb1ELi2ELb0ELb0ELNS_15WgradSyncMethodE3ENS_16CompileConditionILi1000EEEEEvPT_S6_S6_PKS5_S8_S8_S8_PKfflPfPj)
        /*02cc*/ 	.word	0x00000000


	//----- nvinfo : EIATTR_REGCOUNT
	.align		4
.L_119:
        /*02d0*/ 	.byte	0x04, 0x2f
        /*02d2*/ 	.short	(.L_121 - .L_120)
	.align		4
.L_120:
        /*02d4*/ 	.word	index@(_ZN13group_norm_v218gn_bwd_cuda_kernelI13__nv_bfloat16Li320ELi1ELi32ELi20ELi256ELb0ELb1ELi256ELi20ELi20ELi4ELb1ELi128ELb0ELb0ELNS_15WgradSyncMethodE3ENS_16CompileConditionILi1000EEEEEvPT_S6_S6_PKS5_S8_S8_S8_PKfflPfPj)
        /*02d8*/ 	.word	0x00000004


	//----- nvinfo : EIATTR_FRAME_SIZE
	.align		4
.L_121:
        /*02dc*/ 	.byte	0x04, 0x11
        /*02de*/ 	.short	(.L_123 - .L_122)
	.align		4
.L_122:
        /*02e0*/ 	.word	index@(_ZN13group_norm_v218gn_bwd_cuda_kernelI13__nv_bfloat16Li320ELi1ELi32ELi20ELi256ELb0ELb1ELi256ELi20ELi20ELi4ELb1ELi128ELb0ELb0ELNS_15WgradSyncMethodE3ENS_16CompileConditionILi1000EEEEEvPT_S6_S6_PKS5_S8_S8_S8_PKfflPfPj)
        /*02e4*/ 	.word	0x00000000


	//----- nvinfo : EIATTR_REGCOUNT
	.align		4
.L_123:
        /*02e8*/ 	.byte	0x04, 0x2f
        /*02ea*/ 	.short	(.L_125 - .L_124)
	.align		4
.L_124:
        /*02ec*/ 	.word	index@(_ZN13group_norm_v218gn_bwd_cuda_kernelI13__nv_bfloat16Li320ELi1ELi32ELi20ELi256ELb0ELb1ELi256ELi20ELi20ELi4ELb1ELi96ELb0ELb0ELNS_15WgradSyncMethodE3ENS_16CompileConditionILi1000EEEEEvPT_S6_S6_PKS5_S8_S8_S8_PKfflPfPj)
        /*02f0*/ 	.word	0x00000004


	//----- nvinfo : EIATTR_FRAME_SIZE
	.align		4
.L_125:
        /*02f4*/ 	.byte	0x04, 0x11
        /*02f6*/ 	.short	(.L_127 - .L_126)
	.align		4
.L_126:
        /*02f8*/ 	.word	index@(_ZN13group_norm_v218gn_bwd_cuda_kernelI13__nv_bfloat16Li320ELi1ELi32ELi20ELi256ELb0ELb1ELi256ELi20ELi20ELi4ELb1ELi96ELb0ELb0ELNS_15WgradSyncMethodE3ENS_16CompileConditionILi1000EEEEEvPT_S6_S6_PKS5_S8_S8_S8_PKfflPfPj)
        /*02fc*/ 	.word	0x00000000


	//----- nvinfo : EIATTR_MIN_STACK_SIZE
	.align		4
.L_127:
        /*0300*/ 	.byte	0x04, 0x12
        /*0302*/ 	.short	(.L_129 - .L_128)
	.align		4
.L_128:
        /*0304*/ 	.word	index@(_ZN13group_norm_v218gn_bwd_cuda_kernelI13__nv_bfloat16Li320ELi1ELi32ELi20ELi256ELb0ELb1ELi256ELi20ELi20ELi4ELb1ELi96ELb0ELb0ELNS_15WgradSyncMethodE3ENS_16CompileConditionILi1000EEEEEvPT_S6_S6_PKS5_S8_S8_S8_PKfflPfPj)
        /*0308*/ 	.word	0x00000000


	//----- nvinfo : EIATTR_MIN_STACK_SIZE
	.align		4
.L_129:
        /*030c*/ 	.byte	0x04, 0x12
        /*030e*/ 	.short	(.L_131 - .L_130)
	.align		4
.L_130:
        /*0310*/ 	.word	index@(_ZN13group_norm_v218gn_bwd_cuda_kernelI13__nv_bfloat16Li320ELi1ELi32ELi20ELi256ELb0ELb1ELi256ELi20ELi20ELi4ELb1ELi128ELb0ELb0ELNS_15WgradSyncMethodE3ENS_16CompileConditionILi1000EEEEEvPT_S6_S6_PKS5_S8_S8_S8_PKfflPfPj)
        /*0314*/ 	.word	0x00000000


	//----- nvinfo : EIATTR_MIN_STACK_SIZE
	.align		4
.L_131:
        /*0318*/ 	.byte	0x04, 0x12
        /*031a*/ 	.short	(.L_133 - .L_132)
	.align		4
.L_132:
        /*031c*/ 	.word	index@(_ZN13group_norm_v218gn_bwd_cuda_kernelI13__nv_bfloat16Li320ELi3ELi16ELi40ELi256ELb1ELb1ELi2ELi320ELi320ELi2ELb1ELi2ELb0ELb0ELNS_15WgradSyncMethodE3ENS_16CompileConditionILi1000EEEEEvPT_S6_S6_PKS5_S8_S8_S8_PKfflPfPj)
        /*0320*/ 	.word	0x00000000


	//----- nvinfo : EIATTR_MIN_STACK_SIZE
	.align		4
.L_133:
        /*0324*/ 	.byte	0x04, 0x12
        /*0326*/ 	.short	(.L_135 - .L_134)
	.align		4
.L_134:
        /*0328*/ 	.word	index@(_ZN13group_norm_v218gn_bwd_cuda_kernelI13__nv_bfloat16Li320ELi1ELi16ELi40ELi256ELb1ELb1ELi4ELi320ELi320ELi4ELb1ELi2ELb0ELb0ELNS_15WgradSyncMethodE3ENS_16CompileConditionILi1000EEEEEvPT_S6_S6_PKS5_S8_S8_S8_PKfflPfPj)
        /*032c*/ 	.word	0x00000000


	//----- nvinfo : EIATTR_MIN_STACK_SIZE
	.align		4
.L_135:
        /*0330*/ 	.byte	0x04, 0x12
        /*0332*/ 	.short	(.L_137 - .L_136)
	.align		4
.L_136:
        /*0334*/ 	.word	index@(_ZN13group_norm_v218gn_bwd_cuda_kernelI13__nv_bfloat16Li320ELi3ELi16ELi40ELi256ELb1ELb1ELi4ELi320ELi320ELi4ELb1ELi4ELb0ELb0ELNS_15WgradSyncMethodE3ENS_16CompileConditionILi1000EEEEEvPT_S6_S6_PKS5_S8_S8_S8_PKfflPfPj)
        /*0338*/ 	.word	0x00000000


	//----- nvinfo : EIATTR_MIN_STACK_SIZE
	.align		4
.L_137:
        /*033c*/ 	.byte	0x04, 0x12
        /*033e*/ 	.short	(.L_139 - .L_138)
	.align		4
.L_138:
        /*0340*/ 	.word	index@(_ZN13group_norm_v218gn_bwd_cuda_kernelI13__nv_bfloat16Li320ELi1ELi16ELi40ELi256ELb1ELb1ELi8ELi320ELi320ELi4ELb1ELi4ELb0ELb0ELNS_15WgradSyncMethodE3ENS_16CompileConditionILi1000EEEEEvPT_S6_S6_PKS5_S8_S8_S8_PKfflPfPj)
        /*0344*/ 	.word	0x00000000


	//----- nvinfo : EIATTR_MIN_STACK_SIZE
	.align		4
.L_139:
        /*0348*/ 	.byte	0x04, 0x12
        /*034a*/ 	.short	(.L_141 - .L_140)
	.align		4
.L_140:
        /*034c*/ 	.word	index@(_ZN13group_norm_v218gn_bwd_cuda_kernelI13__nv_bfloat16Li320ELi3ELi16ELi40ELi256ELb1ELb1ELi8ELi320ELi320ELi4ELb1ELi10ELb0ELb0ELNS_15WgradSyncMethodE3ENS_16CompileConditionILi1000EEEEEvPT_S6_S6_PKS5_S8_S8_S8_PKfflPfPj)
        /*0350*/ 	.word	0x00000000


	//----- nvinfo : EIATTR_MIN_STACK_SIZE
	.align		4
.L_141:
        /*0354*/ 	.byte	0x04, 0x12
        /*0356*/ 	.short	(.L_143 - .L_142)
	.align		4
.L_142:
        /*0358*/ 	.word	index@(_ZN13group_norm_v218gn_bwd_cuda_kernelI13__nv_bfloat16Li320ELi1ELi16ELi40ELi256ELb1ELb1ELi16ELi320ELi320ELi4ELb1ELi8ELb0ELb0ELNS_15WgradSyncMethodE3ENS_16CompileConditionILi1000EEEEEvPT_S6_S6_PKS5_S8_S8_S8_PKfflPfPj)
        /*035c*/ 	.word	0x00000000


	//----- nvinfo : EIATTR_MIN_STACK_SIZE
	.align		4
.L_143:
        /*0360*/ 	.byte	0x04, 0x12
        /*0362*/ 	.short	(.L_145 - .L_144)
	.align		4
.L_144:
        /*0364*/ 	.word	index@(_ZN13group_norm_v218gn_bwd_cuda_kernelI13__nv_bfloat16Li320ELi3ELi16ELi40ELi256ELb1ELb1ELi16ELi320ELi320ELi4ELb1ELi20ELb0ELb0ELNS_15WgradSyncMethodE3ENS_16CompileConditionILi1000EEEEEvPT_S6_S6_PKS5_S8_S8_S8_PKfflPfPj)
        /*0368*/ 	.word	0x00000000


	//----- nvinfo : EIATTR_MIN_STACK_SIZE
	.align		4
.L_145:
        /*036c*/ 	.byte	0x04, 0x12
        /*036e*/ 	.short	(.L_147 - .L_146)
	.align		4
.L_146:
        /*0370*/ 	.word	index@(_ZN13group_norm_v218gn_bwd_cuda_kernelI13__nv_bfloat16Li320ELi1ELi16ELi40ELi256ELb1ELb1ELi32ELi320ELi320ELi4ELb1ELi18ELb0ELb0ELNS_15WgradSyncMethodE3ENS_16CompileConditionILi1000EEEEEvPT_S6_S6_PKS5_S8_S8_S8_PKfflPfPj)
        /*0374*/ 	.word	0x00000000


	//----- nvinfo : EIATTR_MIN_STACK_SIZE
	.align		4
.L_147:
        /*0378*/ 	.byte	0x04, 0x12
        /*037a*/ 	.short	(.L_149 - .L_148)
	.align		4
.L_148:
        /*037c*/ 	.word	index@(_ZN13group_norm_v218gn_bwd_cuda_kernelI13__nv_bfloat16Li320ELi3ELi16ELi40ELi256ELb1ELb1ELi32ELi320ELi320ELi4ELb1ELi42ELb0ELb0ELNS_15WgradSyncMethodE3ENS_16CompileConditionILi1000EEEEEvPT_S6_S6_PKS5_S8_S8_S8_PKfflPfPj)
        /*0380*/ 	.word	0x00000000


	//----- nvinfo : EIATTR_MIN_STACK_SIZE
	.align		4
.L_149:
        /*0384*/ 	.byte	0x04, 0x12
        /*0386*/ 	.short	(.L_151 - .L_150)
	.align		4
.L_150:
        /*0388*/ 	.word	index@(_ZN13group_norm_v218gn_bwd_cuda_kernelI13__nv_bfloat16Li320ELi1ELi16ELi40ELi256ELb1ELb1ELi64ELi320ELi320ELi4ELb1ELi36ELb0ELb0ELNS_15WgradSyncMethodE3ENS_16CompileConditionILi1000EEEEEvPT_S6_S6_PKS5_S8_S8_S8_PKfflPfPj)
        /*038c*/ 	.word	0x00000000


	//----- nvinfo : EIATTR_MIN_STACK_SIZE
	.align		4
.L_151:
        /*0390*/ 	.byte	0x04, 0x12
        /*0392*/ 	.short	(.L_153 - .L_152)
	.align		4
.L_152:
        /*0394*/ 	.word	index@(_ZN13group_norm_v214gn_cuda_kernelI13__nv_bfloat16Li320ELi1ELi32ELi20ELi256ELb0ELi256ELi20ELi20ELi4ELb0ELi116ELb0ELb0ENS_16CompileConditionILi1000EEEEEvPT_PKS4_S7_S7_flPfS8_Pj)
        /*0398*/ 	.word	0x00000000


	//----- nvinfo : EIATTR_MIN_STACK_SIZE
	.align		4
.L_153:
        /*039c*/ 	.byte	0x04, 0x12
        /*039e*/ 	.short	(.L_155 - .L_154)
	.align		4
.L_154:
        /*03a0*/ 	.word	index@(_ZN13group_norm_v214gn_cuda_kernelI13__nv_bfloat16Li320ELi1ELi32ELi20ELi256ELb0ELi256ELi20ELi20ELi4ELb0ELi148ELb0ELb0ENS_16CompileConditionILi1000EEEEEvPT_PKS4_S7_S7_flPfS8_Pj)
        /*03a4*/ 	.word	0x00000000


	//----- nvinfo : EIATTR_MIN_STACK_SIZE
	.align		4
.L_155:
        /*03a8*/ 	.byte	0x04, 0x12
        /*03aa*/ 	.short	(.L_157 - .L_156)
	.align		4
.L_156:
        /*03ac*/ 	.word	index@(_ZN13group_norm_v214gn_cuda_kernelI13__nv_bfloat16Li320ELi1ELi16ELi40ELi256ELb1ELi256ELi40ELi40ELi4ELb0ELi116ELb0ELb0ENS_16CompileConditionILi1000EEEEEvPT_PKS4_S7_S7_flPfS8_Pj)
        /*03b0*/ 	.word	0x00000000


	//----- nvinfo : EIATTR_MIN_STACK_SIZE
	.align		4
.L_157:
        /*03b4*/ 	.byte	0x04, 0x12
        /*03b6*/ 	.short	(.L_159 - .L_158)
	.align		4
.L_158:
        /*03b8*/ 	.word	index@(_ZN13group_norm_v214gn_cuda_kernelI13__nv_bfloat16Li320ELi1ELi16ELi40ELi256ELb1ELi256ELi40ELi40ELi4ELb0ELi148ELb0ELb0ENS_16CompileConditionILi1000EEEEEvPT_PKS4_S7_S7_flPfS8_Pj)
        /*03bc*/ 	.word	0x00000000


	//----- nvinfo : EIATTR_MIN_STACK_SIZE
	.align		4
.L_159:
        /*03c0*/ 	.byte	0x04, 0x12
        /*03c2*/ 	.short	(.L_161 - .L_160)
	.align		4
.L_160:
        /*03c4*/ 	.word	index@(_ZN13group_norm_v218gn_bwd_cuda_kernelI6__halfLi320ELi1ELi32ELi20ELi256ELb0ELb1ELi256ELi20ELi20ELi4ELb1ELi96ELb0ELb0ELNS_15WgradSyncMethodE3ENS_16CompileConditionILi1000EEEEEvPT_S6_S6_PKS5_S8_S8_S8_PKfflPfPj)
        /*03c8*/ 	.word	0x00000000


	//----- nvinfo : EIATTR_MIN_STACK_SIZE
	.align		4
.L_161:
        /*03cc*/ 	.byte	0x04, 0x12
        /*03ce*/ 	.short	(.L_163 - .L_162)
	.align		4
.L_162:
        /*03d0*/ 	.word	index@(_ZN13group_norm_v218gn_bwd_cuda_kernelI6__halfLi320ELi1ELi32ELi20ELi256ELb0ELb1ELi256ELi20ELi20ELi4ELb1ELi128ELb0ELb0ELNS_15WgradSyncMethodE3ENS_16CompileConditionILi1000EEEEEvPT_S6_S6_PKS5_S8_S8_S8_PKfflPfPj)
        /*03d4*/ 	.word	0x00000000


	//----- nvinfo : EIATTR_MIN_STACK_SIZE
	.align		4
.L_163:
        /*03d8*/ 	.byte	0x04, 0x12
        /*03da*/ 	.short	(.L_165 - .L_164)
	.align		4
.L_164:
        /*03dc*/ 	.word	index@(_ZN13group_norm_v218gn_bwd_cuda_kernelI6__halfLi320ELi3ELi16ELi40ELi256ELb1ELb1ELi2ELi320ELi320ELi2ELb1ELi2ELb0ELb0ELNS_15WgradSyncMethodE3ENS_16CompileConditionILi1000EEEEEvPT_S6_S6_PKS5_S8_S8_S8_PKfflPfPj)
        /*03e0*/ 	.word	0x00000000


	//----- nvinfo : EIATTR_MIN_STACK_SIZE
	.align		4
.L_165:
        /*03e4*/ 	.byte	0x04, 0x12
        /*03e6*/ 	.short	(.L_167 - .L_166)
	.align		4
.L_166:
        /*03e8*/ 	.word	index@(_ZN13group_norm_v218gn_bwd_cuda_kernelI6__halfLi320ELi1ELi16ELi40ELi256ELb1ELb1ELi4ELi320ELi320ELi4ELb1ELi2ELb0ELb0ELNS_15WgradSyncMethodE3ENS_16CompileConditionILi1000EEEEEvPT_S6_S6_PKS5_S8_S8_S8_PKfflPfPj)
        /*03ec*/ 	.word	0x00000000


	//----- nvinfo : EIATTR_MIN_STACK_SIZE
	.align		4
.L_167:
        /*03f0*/ 	.byte	0x04, 0x12
        /*03f2*/ 	.short	(.L_169 - .L_168)
	.align		4
.L_168:
        /*03f4*/ 	.word	index@(_ZN13group_norm_v218gn_bwd_cuda_kernelI6__halfLi320ELi3ELi16ELi40ELi256ELb1ELb1ELi4ELi320ELi320ELi4ELb1ELi4ELb0ELb0ELNS_15WgradSyncMethodE3ENS_16CompileConditionILi1000EEEEEvPT_S6_S6_PKS5_S8_S8_S8_PKfflPfPj)
        /*03f8*/ 	.word	0x00000000


	//----- nvinfo : EIATTR_MIN_STACK_SIZE
	.align		4
.L_169:
        /*03fc*/ 	.byte	0x04, 0x12
        /*03fe*/ 	.short	(.L_171 - .L_170)
	.align		4
.L_170:
        /*0400*/ 	.word	index@(_ZN13group_norm_v218gn_bwd_cuda_kernelI6__halfLi320ELi1ELi16ELi40ELi256ELb1ELb1ELi8ELi320ELi320ELi4ELb1ELi4ELb0ELb0ELNS_15WgradSyncMethodE3ENS_16CompileConditionILi1000EEEEEvPT_S6_S6_PKS5_S8_S8_S8_PKfflPfPj)
        /*0404*/ 	.word	0x00000000


	//----- nvinfo : EIATTR_MIN_STACK_SIZE
	.align		4
.L_171:
        /*0408*/ 	.byte	0x04, 0x12
        /*040a*/ 	.short	(.L_173 - .L_172)
	.align		4
.L_172:
        /*040c*/ 	.word	index@(_ZN13group_norm_v218gn_bwd_cuda_kernelI6__halfLi320ELi3ELi16ELi40ELi256ELb1ELb1ELi8ELi320ELi320ELi4ELb1ELi10ELb0ELb0ELNS_15WgradSyncMethodE3ENS_16CompileConditionILi1000EEEEEvPT_S6_S6_PKS5_S8_S8_S8_PKfflPfPj)
        /*0410*/ 	.word	0x00000000


	//----- nvinfo : EIATTR_MIN_STACK_SIZE
	.align		4
.L_173:
        /*0414*/ 	.byte	0x04, 0x12
        /*0416*/ 	.short	(.L_175 - .L_174)
	.align		4
.L_174:
        /*0418*/ 	.word	index@(_ZN13group_norm_v218gn_bwd_cuda_kernelI6__halfLi320ELi1ELi16ELi40ELi256ELb1ELb1ELi16ELi320ELi320ELi4ELb1ELi8ELb0ELb0ELNS_15WgradSyncMethodE3ENS_16CompileConditionILi1000EEEEEvPT_S6_S6_PKS5_S8_S8_S8_PKfflPfPj)
        /*041c*/ 	.word	0x00000000


	//----- nvinfo : EIATTR_MIN_STACK_SIZE
	.align		4
.L_175:
        /*0420*/ 	.byte	0x04, 0x12
        /*0422*/ 	.short	(.L_177 - .L_176)
	.align		4
.L_176:
        /*0424*/ 	.word	index@(_ZN13group_norm_v218gn_bwd_cuda_kernelI6__halfLi320ELi3ELi16ELi40ELi256ELb1ELb1ELi16ELi320ELi320ELi4ELb1ELi20ELb0ELb0ELNS_15WgradSyncMethodE3ENS_16CompileConditionILi1000EEEEEvPT_S6_S6_PKS5_S8_S8_S8_PKfflPfPj)
        /*0428*/ 	.word	0x00000000


	//----- nvinfo : EIATTR_MIN_STACK_SIZE
	.align		4
.L_177:
        /*042c*/ 	.byte	0x04, 0x12
        /*042e*/ 	.short	(.L_179 - .L_178)
	.align		4
.L_178:
        /*0430*/ 	.word	index@(_ZN13group_norm_v218gn_bwd_cuda_kernelI6__halfLi320ELi1ELi16ELi40ELi256ELb1ELb1ELi32ELi320ELi320ELi4ELb1ELi18ELb0ELb0ELNS_15WgradSyncMethodE3ENS_16CompileConditionILi1000EEEEEvPT_S6_S6_PKS5_S8_S8_S8_PKfflPfPj)
        /*0434*/ 	.word	0x00000000


	//----- nvinfo : EIATTR_MIN_STACK_SIZE
	.align		4
.L_179:
        /*0438*/ 	.byte	0x04, 0x12
        /*043a*/ 	.short	(.L_181 - .L_180)
	.align		4
.L_180:
        /*043c*/ 	.word	index@(_ZN13group_norm_v218gn_bwd_cuda_kernelI6__halfLi320ELi3ELi16ELi40ELi256ELb1ELb1ELi32ELi320ELi320ELi4ELb1ELi42ELb0ELb0ELNS_15WgradSyncMethodE3ENS_16CompileConditionILi1000EEEEEvPT_S6_S6_PKS5_S8_S8_S8_PKfflPfPj)
        /*0440*/ 	.word	0x00000000


	//----- nvinfo : EIATTR_MIN_STACK_SIZE
	.align		4
.L_181:
        /*0444*/ 	.byte	0x04, 0x12
        /*0446*/ 	.short	(.L_183 - .L_182)
	.align		4
.L_182:
        /*0448*/ 	.word	index@(_ZN13group_norm_v218gn_bwd_cuda_kernelI6__halfLi320ELi1ELi16ELi40ELi256ELb1ELb1ELi64ELi320ELi320ELi4ELb1ELi36ELb0ELb0ELNS_15WgradSyncMethodE3ENS_16CompileConditionILi1000EEEEEvPT_S6_S6_PKS5_S8_S8_S8_PKfflPfPj)
        /*044c*/ 	.word	0x00000000


	//----- nvinfo : EIATTR_MIN_STACK_SIZE
	.align		4
.L_183:
        /*0450*/ 	.byte	0x04, 0x12
        /*0452*/ 	.short	(.L_185 - .L_184)
	.align		4
.L_184:
        /*0454*/ 	.word	index@(_ZN13group_norm_v214gn_cuda_kernelI6__halfLi320ELi1ELi32ELi20ELi256ELb0ELi256ELi20ELi20ELi4ELb0ELi116ELb0ELb0ENS_16CompileConditionILi1000EEEEEvPT_PKS4_S7_S7_flPfS8_Pj)
        /*0458*/ 	.word	0x00000000


	//----- nvinfo : EIATTR_MIN_STACK_SIZE
	.align		4
.L_185:
        /*045c*/ 	.byte	0x04, 0x12
        /*045e*/ 	.short	(.L_187 - .L_186)
	.align		4
.L_186:
        /*0460*/ 	.word	index@(_ZN13group_norm_v214gn_cuda_kernelI6__halfLi320ELi1ELi32ELi20ELi256ELb0ELi256ELi20ELi20ELi4ELb0ELi148ELb0ELb0ENS_16CompileConditionILi1000EEEEEvPT_PKS4_S7_S7_flPfS8_Pj)
        /*0464*/ 	.word	0x00000000


	//----- nvinfo : EIATTR_MIN_STACK_SIZE
	.align		4
.L_187:
        /*0468*/ 	.byte	0x04, 0x12
        /*046a*/ 	.short	(.L_189 - .L_188)
	.align		4
.L_188:
        /*046c*/ 	.word	index@(_ZN13group_norm_v214gn_cuda_kernelI6__halfLi320ELi1ELi16ELi40ELi256ELb1ELi256ELi40ELi40ELi4ELb0ELi116ELb0ELb0ENS_16CompileConditionILi1000EEEEEvPT_PKS4_S7_S7_flPfS8_Pj)
        /*0470*/ 	.word	0x00000000


	//----- nvinfo : EIATTR_MIN_STACK_SIZE
	.align		4
.L_189:
        /*0474*/ 	.byte	0x04, 0x12
        /*0476*/ 	.short	(.L_191 - .L_190)
	.align		4
.L_190:
        /*0478*/ 	.word	index@(_ZN13group_norm_v214gn_cuda_kernelI6__halfLi320ELi1ELi16ELi40ELi256ELb1ELi256ELi40ELi40ELi4ELb0ELi148ELb0ELb0ENS_16CompileConditionILi1000EEEEEvPT_PKS4_S7_S7_flPfS8_Pj)
        /*047c*/ 	.word	0x00000000
.L_191:


//--------------------- .nv.compat                --------------------------
	.section	.nv.compat,"",@"SHT_CUDA_COMPAT_INFO"
	.align	4
        /*0000*/ 	.byte	0x02, 0x09, 0x01, 0x00, 0x02, 0x02, 0x01, 0x00, 0x02, 0x05, 0x05, 0x00, 0x03, 0x07, 0x01, 0x01
        /*0010*/ 	.byte	0x02, 0x03, 0x00, 0x00, 0x02, 0x06, 0x01, 0x00, 0x04, 0x0b, 0x08, 0x00, 0x00, 0x00, 0x00, 0x00
        /*0020*/ 	.byte	0x00, 0x00, 0x00, 0x00


//--------------------- .nv.info._ZN13group_norm_v218gn_bwd_cuda_kernelI13__nv_bfloat16Li320ELi1ELi32ELi20ELi256ELb0ELb1ELi256ELi20ELi20ELi4ELb1ELi96ELb0ELb0ELNS_15WgradSyncMethodE3ENS_16CompileConditionILi1000EEEEEvPT_S6_S6_PKS5_S8_S8_S8_PKfflPfPj --------------------------
	.section	.nv.info._ZN13group_norm_v218gn_bwd_cuda_kernelI13__nv_bfloat16Li320ELi1ELi32ELi20ELi256ELb0ELb1ELi256ELi20ELi20ELi4ELb1ELi96ELb0ELb0ELNS_15WgradSyncMethodE3ENS_16CompileConditionILi1000EEEEEvPT_S6_S6_PKS5_S8_S8_S8_PKfflPfPj,"",@"SHT_CUDA_INFO"
	.sectionflags	@""
	.align	4


	//----- nvinfo : EIATTR_CUDA_API_VERSION
	.align		4
        /*0000*/ 	.byte	0x04, 0x37
        /*0002*/ 	.short	(.L_193 - .L_192)
.L_192:
        /*0004*/ 	.word	0x00000082


	//----- nvinfo : EIATTR_KPARAM_INFO
	.align		4
.L_193:
        /*0008*/ 	.byte	0x04, 0x17
        /*000a*/ 	.short	(.L_195 - .L_194)
.L_194:
        /*000c*/ 	.word	0x00000000
        /*0010*/ 	.short	0x000b
        /*0012*/ 	.short	0x0058
        /*0014*/ 	.byte	0x00, 0xf5, 0x21, 0x00


	//----- nvinfo : EIATTR_KPARAM_INFO
	.align		4
.L_195:
        /*0018*/ 	.byte	0x04, 0x17
        /*001a*/ 	.short	(.L_197 - .L_196)
.L_196:
        /*001c*/ 	.word	0x00000000
        /*0020*/ 	.short	0x000a
        /*0022*/ 	.short	0x0050
        /*0024*/ 	.byte	0x00, 0xf5, 0x21, 0x00


	//----- nvinfo : EIATTR_KPARAM_INFO
	.align		4
.L_197:
        /*0028*/ 	.byte	0x04, 0x17
        /*002a*/ 	.short	(.L_199 - .L_198)
.L_198:
        /*002c*/ 	.word	0x00000000
        /*0030*/ 	.short	0x0009
        /*0032*/ 	.short	0x0048
        /*0034*/ 	.byte	0x00, 0xf0, 0x21, 0x00


	//----- nvinfo : EIATTR_KPARAM_INFO
	.align		4
.L_199:
        /*0038*/ 	.byte	0x04, 0x17
        /*003a*/ 	.short	(.L_201 - .L_200)
.L_200:
        /*003c*/ 	.word	0x00000000
        /*0040*/ 	.short	0x0008
        /*0042*/ 	.short	0x0040
        /*0044*/ 	.byte	0x00, 0xf0, 0x11, 0x00


	//----- nvinfo : EIATTR_KPARAM_INFO
	.align		4
.L_201:
        /*0048*/ 	.byte	0x04, 0x17
        /*004a*/ 	.short	(.L_203 - .L_202)
.L_202:
        /*004c*/ 	.word	0x00000000
        /*0050*/ 	.short	0x0007
        /*0052*/ 	.short	0x0038
        /*0054*/ 	.byte	0x00, 0xf5, 0x21, 0x00


	//----- nvinfo : EIATTR_KPARAM_INFO
	.align		4
.L_203:
        /*0058*/ 	.byte	0x04, 0x17
        /*005a*/ 	.short	(.L_205 - .L_204)
.L_204:
        /*005c*/ 	.word	0x00000000
        /*0060*/ 	.short	0x0006
        /*0062*/ 	.short	0x0030
        /*0064*/ 	.byte	0x00, 0xf5, 0x21, 0x00


	//----- nvinfo : EIATTR_KPARAM_INFO
	.align		4
.L_205:
        /*0068*/ 	.byte	0x04, 0x17
        /*006a*/ 	.short	(.L_207 - .L_206)
.L_206:
        /*006c*/ 	.word	0x00000000
        /*0070*/ 	.short	0x0005
        /*0072*/ 	.short	0x0028
        /*0074*/ 	.byte	0x00, 0xf5, 0x21, 0x00


	//----- nvinfo : EIATTR_KPARAM_INFO
	.align		4
.L_207:
        /*0078*/ 	.byte	0x04, 0x17
        /*007a*/ 	.short	(.L_209 - .L_208)
.L_208:
        /*007c*/ 	.word	0x00000000
        /*0080*/ 	.short	0x0004
        /*0082*/ 	.short	0x0020
        /*0084*/ 	.byte	0x00, 0xf5, 0x21, 0x00


	//----- nvinfo : EIATTR_KPARAM_INFO
	.align		4
.L_209:
        /*0088*/ 	.byte	0x04, 0x17
        /*008a*/ 	.short	(.L_211 - .L_210)
.L_210:
        /*008c*/ 	.word	0x00000000
        /*0090*/ 	.short	0x0003
        /*0092*/ 	.short	0x0018
        /*0094*/ 	.byte	0x00, 0xf5, 0x21, 0x00


	//----- nvinfo : EIATTR_KPARAM_INFO
	.align		4
.L_211:
        /*0098*/ 	.byte	0x04, 0x17
        /*009a*/ 	.short	(.L_213 - .L_212)
.L_212:
        /*009c*/ 	.word	0x00000000
        /*00a0*/ 	.short	0x0002
        /*00a2*/ 	.short	0x0010
        /*00a4*/ 	.byte	0x00, 0xf5, 0x21, 0x00


	//----- nvinfo : EIATTR_KPARAM_INFO
	.align		4
.L_213:
        /*00a8*/ 	.byte	0x04, 0x17
        /*00aa*/ 	.short	(.L_215 - .L_214)
.L_214:
        /*00ac*/ 	.word	0x00000000
        /*00b0*/ 	.short	0x0001
        /*00b2*/ 	.short	0x0008
        /*00b4*/ 	.byte	0x00, 0xf5, 0x21, 0x00


	//----- nvinfo : EIATTR_KPARAM_INFO
	.align		4
.L_215:
        /*00b8*/ 	.byte	0x04, 0x17
        /*00ba*/ 	.short	(.L_217 - .L_216)
.L_216:
        /*00bc*/ 	.word	0x00000000
        /*00c0*/ 	.short	0x0000
        /*00c2*/ 	.short	0x0000
        /*00c4*/ 	.byte	0x00, 0xf5, 0x21, 0x00


	//----- nvinfo : EIATTR_SPARSE_MMA_MASK
	.align		4
.L_217:
        /*00c8*/ 	.byte	0x03, 0x50
        /*00ca*/ 	.short	0x0000


	//----- nvinfo : EIATTR_MAXREG_COUNT
	.align		4
        /*00cc*/ 	.byte	0x03, 0x1b
        /*00ce*/ 	.short	0x00a8


	//----- nvinfo : EIATTR_MERCURY_ISA_VERSION
	.align		4
        /*00d0*/ 	.byte	0x03, 0x5f
        /*00d2*/ 	.short	0x0101


	//----- nvinfo : EIATTR_VRC_CTA_INIT_COUNT
	.align		4
        /*00d4*/ 	.byte	0x02, 0x4a
	.zero		1
	.zero		1


	//----- nvinfo : EIATTR_EXIT_INSTR_OFFSETS
	.align		4
        /*00d8*/ 	.byte	0x04, 0x1c
        /*00da*/ 	.short	(.L_219 - .L_218)


	//   ....[0]....
.L_218:
        /*00dc*/ 	.word	0x00000010


	//----- nvinfo : EIATTR_MAX_THREADS
	.align		4
.L_219:
        /*00e0*/ 	.byte	0x04, 0x05
        /*00e2*/ 	.short	(.L_221 - .L_220)
.L_220:
        /*00e4*/ 	.word	0x00000140
        /*00e8*/ 	.word	0x00000001
        /*00ec*/ 	.word	0x00000001


	//----- nvinfo : EIATTR_CBANK_PARAM_SIZE
	.align		4
.L_221:
        /*00f0*/ 	.byte	0x03, 0x19
        /*00f2*/ 	.short	0x0060


	//----- nvinfo : EIATTR_PARAM_CBANK
	.align		4
        /*00f4*/ 	.byte	0x04, 0x0a
        /*00f6*/ 	.short	(.L_223 - .L_222)
	.align		4
.L_222:
        /*00f8*/ 	.word	index@(.nv.constant0._ZN13group_norm_v218gn_bwd_cuda_kernelI13__nv_bfloat16Li320ELi1ELi32ELi20ELi256ELb0ELb1ELi256ELi20ELi20ELi4ELb1ELi96ELb0ELb0ELNS_15WgradSyncMethodE3ENS_16CompileConditionILi1000EEEEEvPT_S6_S6_PKS5_S8_S8_S8_PKfflPfPj)
        /*00fc*/ 	.short	0x0380
        /*00fe*/ 	.short	0x0060


	//----- nvinfo : EIATTR_SW_WAR
	.align		4
.L_223:
        /*0100*/ 	.byte	0x04, 0x36
        /*0102*/ 	.short	(.L_225 - .L_224)
.L_224:
        /*0104*/ 	.word	0x00000008
.L_225:


//--------------------- .nv.info._ZN13group_norm_v218gn_bwd_cuda_kernelI13__nv_bfloat16Li320ELi1ELi32ELi20ELi256ELb0ELb1ELi256ELi20ELi20ELi4ELb1ELi128ELb0ELb0ELNS_15WgradSyncMethodE3ENS_16CompileConditionILi1000EEEEEvPT_S6_S6_PKS5_S8_S8_S8_PKfflPfPj --------------------------
	.section	.nv.info._ZN13group_norm_v218gn_bwd_cuda_kernelI13__nv_bfloat16Li320ELi1ELi32ELi20ELi256ELb0ELb1ELi256ELi20ELi20ELi4ELb1ELi128ELb0ELb0ELNS_15WgradSyncMethodE3ENS_16CompileConditionILi1000EEEEEvPT_S6_S6_PKS5_S8_S8_S8_PKfflPfPj,"",@"SHT_CUDA_INFO"
	.sectionflags	@""
	.align	4


	//----- nvinfo : EIATTR_CUDA_API_VERSION
	.align		4
        /*0000*/ 	.byte	0x04, 0x37
        /*0002*/ 	.short	(.L_227 - .L_226)
.L_226:
        /*0004*/ 	.word	0x00000082


	//----- nvinfo : EIATTR_KPARAM_INFO
	.align		4
.L_227:
        /*0008*/ 	.byte	0x04, 0x17
        /*000a*/ 	.short	(.L_229 - .L_228)
.L_228:
        /*000c*/ 	.word	0x00000000
        /*0010*/ 	.short	0x000b
        /*0012*/ 	.short	0x0058
        /*0014*/ 	.byte	0x00, 0xf5, 0x21, 0x00


	//----- nvinfo : EIATTR_KPARAM_INFO
	.align		4
.L_229:
        /*0018*/ 	.byte	0x04, 0x17
        /*001a*/ 	.short	(.L_231 - .L_230)
.L_230:
        /*001c*/ 	.word	0x00000000
        /*0020*/ 	.short	0x000a
        /*0022*/ 	.short	0x0050
        /*0024*/ 	.byte	0x00, 0xf5, 0x21, 0x00


	//----- nvinfo : EIATTR_KPARAM_INFO
	.align		4
.L_231:
        /*0028*/ 	.byte	0x04, 0x17
        /*002a*/ 	.short	(.L_233 - .L_232)
.L_232:
        /*002c*/ 	.word	0x00000000
        /*0030*/ 	.short	0x0009
        /*0032*/ 	.short	0x0048
        /*0034*/ 	.byte	0x00, 0xf0, 0x21, 0x00


	//----- nvinfo : EIATTR_KPARAM_INFO
	.align		4
.L_233:
        /*0038*/ 	.byte	0x04, 0x17
        /*003a*/ 	.short	(.L_235 - .L_234)
.L_234:
        /*003c*/ 	.word	0x00000000
        /*0040*/ 	.short	0x0008
        /*0042*/ 	.short	0x0040
        /*0044*/ 	.byte	0x00, 0xf0, 0x11, 0x00


	//----- nvinfo : EIATTR_KPARAM_INFO
	.align		4
.L_235:
        /*0048*/ 	.byte	0x04, 0x17
        /*004a*/ 	.short	(.L_237 - .L_236)
.L_236:
        /*004c*/ 	.word	0x00000000
        /*0050*/ 	.short	0x0007
        /*0052*/ 	.short	0x0038
        /*0054*/ 	.byte	0x00, 0xf5, 0x21, 0x00


	//----- nvinfo : EIATTR_KPARAM_INFO
	.align		4
.L_237:
        /*0058*/ 	.byte	0x04, 0x17
        /*005a*/ 	.short	(.L_239 - .L_238)
.L_238:
        /*005c*/ 	.word	0x00000000
        /*0060*/ 	.short	0x0006
        /*0062*/ 	.short	0x0030
        /*0064*/ 	.byte	0x00, 0xf5, 0x21, 0x00


	//----- nvinfo : EIATTR_KPARAM_INFO
	.align		4
.L_239:
        /*0068*/ 	.byte	0x04, 0x17
        /*006a*/ 	.short	(.L_241 - .L_240)
.L_240:
        /*006c*/ 	.word	0x00000000
        /*0070*/ 	.short	0x0005
        /*0072*/ 	.short	0x0028
        /*0074*/ 	.byte	0x00, 0xf5, 0x21, 0x00


	//----- nvinfo : EIATTR_KPARAM_INFO
	.align		4
.L_241:
        /*0078*/ 	.byte	0x04, 0x17
        /*007a*/ 	.short	(.L_243 - .L_242)
.L_242:
        /*007c*/ 	.word	0x00000000
        /*0080*/ 	.short	0x0004
        /*0082*/ 	.short	0x0020
        /*0084*/ 	.byte	0x00, 0xf5, 0x21, 0x00


	//----- nvinfo : EIATTR_KPARAM_INFO
	.align		4
.L_243:
        /*0088*/ 	.byte	0x04, 0x17
        /*008a*/ 	.short	(.L_245 - .L_244)
.L_244:
        /*008c*/ 	.word	0x00000000
        /*0090*/ 	.short	0x0003
        /*0092*/ 	.short	0x0018
        /*0094*/ 	.byte	0x00, 0xf5, 0x21, 0x00


	//----- nvinfo : EIATTR_KPARAM_INFO
	.align		4
.L_245:
        /*0098*/ 	.byte	0x04, 0x17
        /*009a*/ 	.short	(.L_247 - .L_246)
.L_246:
        /*009c*/ 	.word	0x00000000
        /*00a0*/ 	.short	0x0002
        /*00a2*/ 	.short	0x0010
        /*00a4*/ 	.byte	0x00, 0xf5, 0x21, 0x00


	//----- nvinfo : EIATTR_KPARAM_INFO
	.align		4
.L_247:
        /*00a8*/ 	.byte	0x04, 0x17
        /*00aa*/ 	.short	(.L_249 - .L_248)
.L_248:
        /*00ac*/ 	.word	0x00000000
        /*00b0*/ 	.short	0x0001
        /*00b2*/ 	.short	0x0008
        /*00b4*/ 	.byte	0x00, 0xf5, 0x21, 0x00


	//----- nvinfo : EIATTR_KPARAM_INFO
	.align		4
.L_249:
        /*00b8*/ 	.byte	0x04, 0x17
        /*00ba*/ 	.short	(.L_251 - .L_250)
.L_250:
        /*00bc*/ 	.word	0x00000000
        /*00c0*/ 	.short	0x0000
        /*00c2*/ 	.short	0x0000
        /*00c4*/ 	.byte	0x00, 0xf5, 0x21, 0x00


	//----- nvinfo : EIATTR_SPARSE_MMA_MASK
	.align		4
.L_251:
        /*00c8*/ 	.byte	0x03, 0x50
        /*00ca*/ 	.short	0x0000


	//----- nvinfo : EIATTR_MAXREG_COUNT
	.align		4
        /*00cc*/ 	.byte	0x03, 0x1b
        /*00ce*/ 	.short	0x00a8


	//----- nvinfo : EIATTR_MERCURY_ISA_VERSION
	.align		4
        /*00d0*/ 	.byte	0x03, 0x5f
        /*00d2*/ 	.short	0x0101


	//----- nvinfo : EIATTR_VRC_CTA_INIT_COUNT
	.align		4
        /*00d4*/ 	.byte	0x02, 0x4a
	.zero		1
	.zero		1


	//----- nvinfo : EIATTR_EXIT_INSTR_OFFSETS
	.align		4
        /*00d8*/ 	.byte	0x04, 0x1c
        /*00da*/ 	.short	(.L_253 - .L_252)


	//   ....[0]....
.L_252:
        /*00dc*/ 	.word	0x00000010


	//----- nvinfo : EIATTR_MAX_THREADS
	.align		4
.L_253:
        /*00e0*/ 	.byte	0x04, 0x05
        /*00e2*/ 	.short	(.L_255 - .L_254)
.L_254:
        /*00e4*/ 	.word	0x00000140
        /*00e8*/ 	.word	0x00000001
        /*00ec*/ 	.word	0x00000001


	//----- nvinfo : EIATTR_CBANK_PARAM_SIZE
	.align		4
.L_255:
        /*00f0*/ 	.byte	0x03, 0x19
        /*00f2*/ 	.short	0x0060


	//----- nvinfo : EIATTR_PARAM_CBANK
	.align		4
        /*00f4*/ 	.byte	0x04, 0x0a
        /*00f6*/ 	.short	(.L_257 - .L_256)
	.align		4
.L_256:
        /*00f8*/ 	.word	index@(.nv.constant0._ZN13group_norm_v218gn_bwd_cuda_kernelI13__nv_bfloat16Li320ELi1ELi32ELi20ELi256ELb0ELb1ELi256ELi20ELi20ELi4ELb1ELi128ELb0ELb0ELNS_15WgradSyncMethodE3ENS_16CompileConditionILi1000EEEEEvPT_S6_S6_PKS5_S8_S8_S8_PKfflPfPj)
        /*00fc*/ 	.short	0x0380
        /*00fe*/ 	.short	0x0060


	//----- nvinfo : EIATTR_SW_WAR
	.align		4
.L_257:
        /*0100*/ 	.byte	0x04, 0x36
        /*0102*/ 	.short	(.L_259 - .L_258)
.L_258:
        /*0104*/ 	.word	0x00000008
.L_259:


//--------------------- .nv.info._ZN13group_norm_v218gn_bwd_cuda_kernelI13__nv_bfloat16Li320ELi3ELi16ELi40ELi256ELb1ELb1ELi2ELi320ELi320ELi2ELb1ELi2ELb0ELb0ELNS_15WgradSyncMethodE3ENS_16CompileConditionILi1000EEEEEvPT_S6_S6_PKS5_S8_S8_S8_PKfflPfPj --------------------------
	.section	.nv.info._ZN13group_norm_v218gn_bwd_cuda_kernelI13__nv_bfloat16Li320ELi3ELi16ELi40ELi256ELb1ELb1ELi2ELi320ELi320ELi2ELb1ELi2ELb0ELb0ELNS_15WgradSyncMethodE3ENS_16CompileConditionILi1000EEEEEvPT_S6_S6_PKS5_S8_S8_S8_PKfflPfPj,"",@"SHT_CUDA_INFO"
	.sectionflags	@""
	.align	4


	//----- nvinfo : EIATTR_CUDA_API_VERSION
	.align		4
        /*0000*/ 	.byte	0x04, 0x37
        /*0002*/ 	.short	(.L_261 - .L_260)
.L_260:
        /*0004*/ 	.word	0x00000082


	//----- nvinfo : EIATTR_KPARAM_INFO
	.align		4
.L_261:
        /*0008*/ 	.byte	0x04, 0x17
        /*000a*/ 	.short	(.L_263 - .L_262)
.L_262:
        /*000c*/ 	.word	0x00000000
        /*0010*/ 	.short	0x000b
        /*0012*/ 	.short	0x0058
        /*0014*/ 	.byte	0x00, 0xf5, 0x21, 0x00


	//----- nvinfo : EIATTR_KPARAM_INFO
	.align		4
.L_263:
        /*0018*/ 	.byte	0x04, 0x17
        /*001a*/ 	.short	(.L_265 - .L_264)
.L_264:
        /*001c*/ 	.word	0x00000000
        /*0020*/ 	.short	0x000a
        /*0022*/ 	.short	0x0050
        /*0024*/ 	.byte	0x00, 0xf5, 0x21, 0x00


	//----- nvinfo : EIATTR_KPARAM_INFO
	.align		4
.L_265:
        /*0028*/ 	.byte	0x04, 0x17
        /*002a*/ 	.short	(.L_267 - .L_266)
.L_266:
        /*002c*/ 	.word	0x00000000
        /*0030*/ 	.short	0x0009
        /*0032*/ 	.short	0x0048
        /*0034*/ 	.byte	0x00, 0xf0, 0x21, 0x00


	//----- nvinfo : EIATTR_KPARAM_INFO
	.align		4
.L_267:
        /*0038*/ 	.byte	0x04, 0x17
        /*003a*/ 	.short	(.L_269 - .L_268)
.L_268:
        /*003c*/ 	.word	0x00000000
        /*0040*/ 	.short	0x0008
        /*0042*/ 	.short	0x0040
        /*0044*/ 	.byte	0x00, 0xf0, 0x11, 0x00


	//----- nvinfo : EIATTR_KPARAM_INFO
	.align		4
.L_269:
        /*0048*/ 	.byte	0x04, 0x17
        /*004a*/ 	.short	(.L_271 - .L_270)
.L_270:
        /*004c*/ 	.word	0x00000000
        /*0050*/ 	.short	0x0007
        /*0052*/ 	.short	0x0038
        /*0054*/ 	.byte	0x00, 0xf5, 0x21, 0x00


	//----- nvinfo : EIATTR_KPARAM_INFO
	.align		4
.L_271:
        /*0058*/ 	.byte	0x04, 0x17
        /*005a*/ 	.short	(.L_273 - .L_272)
.L_272:
        /*005c*/ 	.word	0x00000000
        /*0060*/ 	.short	0x0006
        /*0062*/ 	.short	0x0030
        /*0064*/ 	.byte	0x00, 0xf5, 0x21, 0x00


	//----- nvinfo : EIATTR_KPARAM_INFO
	.align		4
.L_273:
        /*0068*/ 	.byte	0x04, 0x17
        /*006a*/ 	.short	(.L_275 - .L_274)
.L_274:
        /*006c*/ 	.word	0x00000000
        /*0070*/ 	.short	0x0005
        /*0072*/ 	.short	0x0028
        /*0074*/ 	.byte	0x00, 0xf5, 0x21, 0x00


	//----- nvinfo : EIATTR_KPARAM_INFO
	.align		4
.L_275:
        /*0078*/ 	.byte	0x04, 0x17
        /*007a*/ 	.short	(.L_277 - .L_276)
.L_276:
        /*007c*/ 	.word	0x00000000
        /*0080*/ 	.short	0x0004
        /*0082*/ 	.short	0x0020
        /*0084*/ 	.byte	0x00, 0xf5, 0x21, 0x00


	//----- nvinfo : EIATTR_KPARAM_INFO
	.align		4
.L_277:
        /*0088*/ 	.byte	0x04, 0x17
        /*008a*/ 	.short	(.L_279 - .L_278)
.L_278:
        /*008c*/ 	.word	0x00000000
        /*0090*/ 	.short	0x0003
        /*0092*/ 	.short	0x0018
        /*0094*/ 	.byte	0x00, 0xf5, 0x21, 0x00


	//----- nvinfo : EIATTR_KPARAM_INFO
	.align		4
.L_279:
        /*0098*/ 	.byte	0x04, 0x17
        /*009a*/ 	.short	(.L_281 - .L_280)
.L_280:
        /*009c*/ 	.word	0x00000000
        /*00a0*/ 	.short	0x0002
        /*00a2*/ 	.short	0x0010
        /*00a4*/ 	.byte	0x00, 0xf5, 0x21, 0x00


	//----- nvinfo : EIATTR_KPARAM_INFO
	.align		4
.L_281:
        /*00a8*/ 	.byte	0x04, 0x17
        /*00aa*/ 	.short	(.L_283 - .L_282)
.L_282:
        /*00ac*/ 	.word	0x00000000
        /*00b0*/ 	.short	0x0001
        /*00b2*/ 	.short	0x0008
        /*00b4*/ 	.byte	0x00, 0xf5, 0x21, 0x00


	//----- nvinfo : EIATTR_KPARAM_INFO
	.align		4
.L_283:
        /*00b8*/ 	.byte	0x04, 0x17
        /*00ba*/ 	.short	(.L_285 - .L_284)
.L_284:
        /*00bc*/ 	.word	0x00000000
        /*00c0*/ 	.short	0x0000
        /*00c2*/ 	.short	0x0000
        /*00c4*/ 	.byte	0x00, 0xf5, 0x21, 0x00


	//----- nvinfo : EIATTR_SPARSE_MMA_MASK
	.align		4
.L_285:
        /*00c8*/ 	.byte	0x03, 0x50
        /*00ca*/ 	.short	0x0000


	//----- nvinfo : EIATTR_MAXREG_COUNT
	.align		4
        /*00cc*/ 	.byte	0x03, 0x1b
        /*00ce*/ 	.short	0x0040


	//----- nvinfo : EIATTR_MERCURY_ISA_VERSION
	.align		4
        /*00d0*/ 	.byte	0x03, 0x5f
        /*00d2*/ 	.short	0x0101


	//----- nvinfo : EIATTR_VRC_CTA_INIT_COUNT
	.align		4
        /*00d4*/ 	.byte	0x02, 0x4a
	.zero		1
	.zero		1


	//----- nvinfo : EIATTR_EXIT_INSTR_OFFSETS
	.align		4
        /*00d8*/ 	.byte	0x04, 0x1c
        /*00da*/ 	.short	(.L_287 - .L_286)


	//   ....[0]....
.L_286:
        /*00dc*/ 	.word	0x00000010


	//----- nvinfo : EIATTR_MAX_THREADS
	.align		4
.L_287:
        /*00e0*/ 	.byte	0x04, 0x05
        /*00e2*/ 	.short	(.L_289 - .L_288)
.L_288:
        /*00e4*/ 	.word	0x00000140
        /*00e8*/ 	.word	0x00000001
        /*00ec*/ 	.word	0x00000001


	//----- nvinfo : EIATTR_CBANK_PARAM_SIZE
	.align		4
.L_289:
        /*00f0*/ 	.byte	0x03, 0x19
        /*00f2*/ 	.short	0x0060


	//----- nvinfo : EIATTR_PARAM_CBANK
	.align		4
        /*00f4*/ 	.byte	0x04, 0x0a
        /*00f6*/ 	.short	(.L_291 - .L_290)
	.align		4
.L_290:
        /*00f8*/ 	.word	index@(.nv.constant0._ZN13group_norm_v218gn_bwd_cuda_kernelI13__nv_bfloat16Li320ELi3ELi16ELi40ELi256ELb1ELb1ELi2ELi320ELi320ELi2ELb1ELi2ELb0ELb0ELNS_15WgradSyncMethodE3ENS_16CompileConditionILi1000EEEEEvPT_S6_S6_PKS5_S8_S8_S8_PKfflPfPj)
        /*00fc*/ 	.short	0x0380
        /*00fe*/ 	.short	0x0060


	//----- nvinfo : EIATTR_SW_WAR
	.align		4
.L_291:
        /*0100*/ 	.byte	0x04, 0x36
        /*0102*/ 	.short	(.L_293 - .L_292)
.L_292:
        /*0104*/ 	.word	0x00000008
.L_293:


//--------------------- .nv.info._ZN13group_norm_v218gn_bwd_cuda_kernelI13__nv_bfloat16Li320ELi1ELi16ELi40ELi256ELb1ELb1ELi4ELi320ELi320ELi4ELb1ELi2ELb0ELb0ELNS_15WgradSyncMethodE3ENS_16CompileConditionILi1000EEEEEvPT_S6_S6_PKS5_S8_S8_S8_PKfflPfPj --------------------------
	.section	.nv.info._ZN13group_norm_v218gn_bwd_cuda_kernelI13__nv_bfloat16Li320ELi1ELi16ELi40ELi256ELb1ELb1ELi4ELi320ELi320ELi4ELb1ELi2ELb0ELb0ELNS_15WgradSyncMethodE3ENS_16CompileConditionILi1000EEEEEvPT_S6_S6_PKS5_S8_S8_S8_PKfflPfPj,"",@"SHT_CUDA_INFO"
	.sectionflags	@""
	.align	4


	//----- nvinfo : EIATTR_CUDA_API_VERSION
	.align		4
        /*0000*/ 	.byte	0x04, 0x37
        /*0002*/ 	.short	(.L_295 - .L_294)
.L_294:
        /*0004*/ 	.word	0x00000082


	//----- nvinfo : EIATTR_KPARAM_INFO
	.align		4
.L_295:
        /*0008*/ 	.byte	0x04, 0x17
        /*000a*/ 	.short	(.L_297 - .L_296)
.L_296:
        /*000c*/ 	.word	0x00000000
        /*0010*/ 	.short	0x000b
        /*0012*/ 	.short	0x0058
        /*0014*/ 	.byte	0x00, 0xf5, 0x21, 0x00


	//----- nvinfo : EIATTR_KPARAM_INFO
	.align		4
.L_297:
        /*0018*/ 	.byte	0x04, 0x17
        /*001a*/ 	.short	(.L_299 - .L_298)
.L_298:
        /*001c*/ 	.word	0x00000000
        /*0020*/ 	.short	0x000a
        /*0022*/ 	.short	0x0050
        /*0024*/ 	.byte	0x00, 0xf5, 0x21, 0x00


	//----- nvinfo : EIATTR_KPARAM_INFO
	.align		4
.L_299:
        /*0028*/ 	.byte	0x04, 0x17
        /*002a*/ 	.short	(.L_301 - .L_300)
.L_300:
        /*002c*/ 	.word	0x00000000
        /*0030*/ 	.short	0x0009
        /*0032*/ 	.short	0x0048
        /*0034*/ 	.byte	0x00, 0xf0, 0x21, 0x00


	//----- nvinfo : EIATTR_KPARAM_INFO
	.align		4
.L_301:
        /*0038*/ 	.byte	0x04, 0x17
        /*003a*/ 	.short	(.L_303 - .L_302)
.L_302:
        /*003c*/ 	.word	0x00000000
        /*0040*/ 	.short	0x0008
        /*0042*/ 	.short	0x0040
        /*0044*/ 	.byte	0x00, 0xf0, 0x11, 0x00


	//----- nvinfo : EIATTR_KPARAM_INFO
	.align		4
.L_303:
        /*0048*/ 	.byte	0x04, 0x17
        /*004a*/ 	.short	(.L_305 - .L_304)
.L_304:
        /*004c*/ 	.word	0x00000000
        /*0050*/ 	.short	0x0007
        /*0052*/ 	.short	0x0038
        /*0054*/ 	.byte	0x00, 0xf5, 0x21, 0x00


	//----- nvinfo : EIATTR_KPARAM_INFO
	.align		4
.L_305:
        /*0058*/ 	.byte	0x04, 0x17
        /*005a*/ 	.short	(.L_307 - .L_306)
.L_306:
        /*005c*/ 	.word	0x00000000
        /*0060*/ 	.short	0x0006
        /*0062*/ 	.short	0x0030
        /*0064*/ 	.byte	0x00, 0xf5, 0x21, 0x00


	//----- nvinfo : EIATTR_KPARAM_INFO
	.align		4
.L_307:
        /*0068*/ 	.byte	0x04, 0x17
        /*006a*/ 	.short	(.L_309 - .L_308)
.L_308:
        /*006c*/ 	.word	0x00000000
        /*0070*/ 	.short	0x0005
        /*0072*/ 	.short	0x0028
        /*0074*/ 	.byte	0x00, 0xf5, 0x21, 0x00


	//----- nvinfo : EIATTR_KPARAM_INFO
	.align		4
.L_309:
        /*0078*/ 	.byte	0x04, 0x17
        /*007a*/ 	.short	(.L_311 - .L_310)
.L_310:
        /*007c*/ 	.word	0x00000000
        /*0080*/ 	.short	0x0004
        /*0082*/ 	.short	0x0020
        /*0084*/ 	.byte	0x00, 0xf5, 0x21, 0x00


	//----- nvinfo : EIATTR_KPARAM_INFO
	.align		4
.L_311:
        /*0088*/ 	.byte	0x04, 0x17
        /*008a*/ 	.short	(.L_313 - .L_312)
.L_312:
        /*008c*/ 	.word	0x00000000
        /*0090*/ 	.short	0x0003
        /*0092*/ 	.short	0x0018
        /*0094*/ 	.byte	0x00, 0xf5, 0x21, 0x00


	//----- nvinfo : EIATTR_KPARAM_INFO
	.align		4
.L_313:
        /*0098*/ 	.byte	0x04, 0x17
        /*009a*/ 	.short	(.L_315 - .L_314)
.L_314:
        /*009c*/ 	.word	0x00000000
        /*00a0*/ 	.short	0x0002
        /*00a2*/ 	.short	0x0010
        /*00a4*/ 	.byte	0x00, 0xf5, 0x21, 0x00


	//----- nvinfo : EIATTR_KPARAM_INFO
	.align		4
.L_315:
        /*00a8*/ 	.byte	0x04, 0x17
        /*00aa*/ 	.short	(.L_317 - .L_316)
.L_316:
        /*00ac*/ 	.word	0x00000000
        /*00b0*/ 	.short	0x0001
        /*00b2*/ 	.short	0x0008
        /*00b4*/ 	.byte	0x00, 0xf5, 0x21, 0x00


	//----- nvinfo : EIATTR_KPARAM_INFO
	.align		4
.L_317:
        /*00b8*/ 	.byte	0x04, 0x17
        /*00ba*/ 	.short	(.L_319 - .L_318)
.L_318:
        /*00bc*/ 	.word	0x00000000
        /*00c0*/ 	.short	0x0000
        /*00c2*/ 	.short	0x0000
        /*00c4*/ 	.byte	0x00, 0xf5, 0x21, 0x00


	//----- nvinfo : EIATTR_SPARSE_MMA_MASK
	.align		4
.L_319:
        /*00c8*/ 	.byte	0x03, 0x50
        /*00ca*/ 	.short	0x0000


	//----- nvinfo : EIATTR_MAXREG_COUNT
	.align		4
        /*00cc*/ 	.byte	0x03, 0x1b
        /*00ce*/ 	.short	0x00a8


	//----- nvinfo : EIATTR_MERCURY_ISA_VERSION
	.align		4
        /*00d0*/ 	.byte	0x03, 0x5f
        /*00d2*/ 	.short	0x0101


	//----- nvinfo : EIATTR_VRC_CTA_INIT_COUNT
	.align		4
        /*00d4*/ 	.byte	0x02, 0x4a
	.zero		1
	.zero		1


	//----- nvinfo : EIATTR_EXIT_INSTR_OFFSETS
	.align		4
        /*00d8*/ 	.byte	0x04, 0x1c
        /*00da*/ 	.short	(.L_321 - .L_320)


	//   ....[0]....
.L_320:
        /*00dc*/ 	.word	0x00000010


	//----- nvinfo : EIATTR_MAX_THREADS
	.align		4
.L_321:
        /*00e0*/ 	.byte	0x04, 0x05
        /*00e2*/ 	.short	(.L_323 - .L_322)
.L_322:
        /*00e4*/ 	.word	0x00000140
        /*00e8*/ 	.word	0x00000001
        /*00ec*/ 	.word	0x00000001


	//----- nvinfo : EIATTR_CBANK_PARAM_SIZE
	.align		4
.L_323:
        /*00f0*/ 	.byte	0x03, 0x19
        /*00f2*/ 	.short	0x0060


	//----- nvinfo : EIATTR_PARAM_CBANK
	.align		4
        /*00f4*/ 	.byte	0x04, 0x0a
        /*00f6*/ 	.short	(.L_325 - .L_324)
	.align		4
.L_324:
        /*00f8*/ 	.word	index@(.nv.constant0._ZN13group_norm_v218gn_bwd_cuda_kernelI13__nv_bfloat16Li320ELi1ELi16ELi40ELi256ELb1ELb1ELi4ELi320ELi320ELi4ELb1ELi2ELb0ELb0ELNS_15WgradSyncMethodE3ENS_16CompileConditionILi1000EEEEEvPT_S6_S6_PKS5_S8_S8_S8_PKfflPfPj)
        /*00fc*/ 	.short	0x0380
        /*00fe*/ 	.short	0x0060


	//----- nvinfo : EIATTR_SW_WAR
	.align		4
.L_325:
        /*0100*/ 	.byte	0x04, 0x36
        /*0102*/ 	.short	(.L_327 - .L_326)
.L_326:
        /*0104*/ 	.word	0x00000008
.L_327:


//--------------------- .nv.info._ZN13group_norm_v218gn_bwd_cuda_kernelI13__nv_bfloat16Li320ELi3ELi16ELi40ELi256ELb1ELb1ELi4ELi320ELi320ELi4ELb1ELi4ELb0ELb0ELNS_15WgradSyncMethodE3ENS_16CompileConditionILi1000EEEEEvPT_S6_S6_PKS5_S8_S8_S8_PKfflPfPj --------------------------
	.section	.nv.info._ZN13group_norm_v218gn_bwd_cuda_kernelI13__nv_bfloat16Li320ELi3ELi16ELi40ELi256ELb1ELb1ELi4ELi320ELi320ELi4ELb1ELi4ELb0ELb0ELNS_15WgradSyncMethodE3ENS_16CompileConditionILi1000EEEEEvPT_S6_S6_PKS5_S8_S8_S8_PKfflPfPj,"",@"SHT_CUDA_INFO"
	.sectionflags	@""
	.align	4


	//----- nvinfo : EIATTR_CUDA_API_VERSION
	.align		4
        /*0000*/ 	.byte	0x04, 0x37
        /*0002*/ 	.short	(.L_329 - .L_328)
.L_328:
        /*0004*/ 	.word	0x00000082


	//----- nvinfo : EIATTR_KPARAM_INFO
	.align		4
.L_329:
        /*0008*/ 	.byte	0x04, 0x17
        /*000a*/ 	.short	(.L_331 - .L_330)
.L_330:
        /*000c*/ 	.word	0x00000000
        /*0010*/ 	.short	0x000b
        /*0012*/ 	.short	0x0058
        /*0014*/ 	.byte	0x00, 0xf5, 0x21, 0x00


	//----- nvinfo : EIATTR_KPARAM_INFO
	.align		4
.L_331:
        /*0018*/ 	.byte	0x04, 0x17
        /*001a*/ 	.short	(.L_333 - .L_332)
.L_332:
        /*001c*/ 	.word	0x00000000
        /*0020*/ 	.short	0x000a
        /*0022*/ 	.short	0x0050
        /*0024*/ 	.byte	0x00, 0xf5, 0x21, 0x00


	//----- nvinfo : EIATTR_KPARAM_INFO
	.align		4
.L_333:
        /*0028*/ 	.byte	0x04, 0x17
        /*002a*/ 	.short	(.L_335 - .L_334)
.L_334:
        /*002c*/ 	.word	0x00000000
        /*0030*/ 	.short	0x0009
        /*0032*/ 	.short	0x0048
        /*0034*/ 	.byte	0x00, 0xf0, 0x21, 0x00


	//----- nvinfo : EIATTR_KPARAM_INFO
	.align		4
.L_335:
        /*0038*/ 	.byte	0x04, 0x17
        /*003a*/ 	.short	(.L_337 - .L_336)
.L_336:
        /*003c*/ 	.word	0x00000000
        /*0040*/ 	.short	0x0008
        /*0042*/ 	.short	0x0040
        /*0044*/ 	.byte	0x00, 0xf0, 0x11, 0x00


	//----- nvinfo : EIATTR_KPARAM_INFO
	.align		4
.L_337:
        /*0048*/ 	.byte	0x04, 0x17
        /*004a*/ 	.short	(.L_339 - .L_338)
.L_338:
        /*004c*/ 	.word	0x00000000
        /*0050*/ 	.short	0x0007
        /*0052*/ 	.short	0x0038
        /*0054*/ 	.byte	0x00, 0xf5, 0x21, 0x00


	//----- nvinfo : EIATTR_KPARAM_INFO
	.align		4
.L_339:
        /*0058*/ 	.byte	0x04, 0x17
        /*005a*/ 	.short	(.L_341 - .L_340)
.L_340:
        /*005c*/ 	.word	0x00000000
        /*0060*/ 	.short	0x0006
        /*0062*/ 	.short	0x0030
        /*0064*/ 	.byte	0x00, 0xf5, 0x21, 0x00


	//----- nvinfo : EIATTR_KPARAM_INFO
	.align		4
.L_341:
        /*0068*/ 	.byte	0x04, 0x17
        /*006a*/ 	.short	(.L_343 - .L_342)
.L_342:
        /*006c*/ 	.word	0x00000000
        /*0070*/ 	.short	0x0005
        /*0072*/ 	.short	0x0028
        /*0074*/ 	.byte	0x00, 0xf5, 0x21, 0x00


	//----- nvinfo : EIATTR_KPARAM_INFO
	.align		4
.L_343:
        /*0078*/ 	.byte	0x04, 0x17
        /*007a*/ 	.short	(.L_345 - .L_344)
.L_344:
        /*007c*/ 	.word	0x00000000
        /*0080*/ 	.short	0x0004
        /*0082*/ 	.short	0x0020
        /*0084*/ 	.byte	0x00, 0xf5, 0x21, 0x00


	//----- nvinfo : EIATTR_KPARAM_INFO
	.align		4
.L_345:
        /*0088*/ 	.byte	0x04, 0x17
        /*008a*/ 	.short	(.L_347 - .L_346)
.L_346:
        /*008c*/ 	.word	0x00000000
        /*0090*/ 	.short	0x0003
        /*0092*/ 	.short	0x0018
        /*0094*/ 	.byte	0x00, 0xf5, 0x21, 0x00


	//----- nvinfo : EIATTR_KPARAM_INFO
	.align		4
.L_347:
        /*0098*/ 	.byte	0x04, 0x17
        /*009a*/ 	.short	(.L_349 - .L_348)
.L_348:
        /*009c*/ 	.word	0x00000000
        /*00a0*/ 	.short	0x0002
        /*00a2*/ 	.short	0x0010
        /*00a4*/ 	.byte	0x00, 0xf5, 0x21, 0x00


	//----- nvinfo : EIATTR_KPARAM_INFO
	.align		4
.L_349:
        /*00a8*/ 	.byte	0x04, 0x17
        /*00aa*/ 	.short	(.L_351 - .L_350)
.L_350:
        /*00ac*/ 	.word	0x00000000
        /*00b0*/ 	.short	0x0001
        /*00b2*/ 	.short	0x0008
        /*00b4*/ 	.byte	0x00, 0xf5, 0x21, 0x00


	//----- nvinfo : EIATTR_KPARAM_INFO
	.align		4
.L_351:
        /*00b8*/ 	.byte	0x04, 0x17
        /*00ba*/ 	.short	(.L_353 - .L_352)
.L_352:
        /*00bc*/ 	.word	0x00000000
        /*00c0*/ 	.short	0x0000
        /*00c2*/ 	.short	0x0000
        /*00c4*/ 	.byte	0x00, 0xf5, 0x21, 0x00


	//----- nvinfo : EIATTR_SPARSE_MMA_MASK
	.align		4
.L_353:
        /*00c8*/ 	.byte	0x03, 0x50
        /*00ca*/ 	.short	0x0000


	//----- nvinfo : EIATTR_MAXREG_COUNT
	.align		4
        /*00cc*/ 	.byte	0x03, 0x1b
        /*00ce*/ 	.short	0x0040


	//----- nvinfo : EIATTR_MERCURY_ISA_VERSION
	.align		4
        /*00d0*/ 	.byte	0x03, 0x5f
        /*00d2*/ 	.short	0x0101


	//----- nvinfo : EIATTR_VRC_CTA_INIT_COUNT
	.align		4
        /*00d4*/ 	.byte	0x02, 0x4a
	.zero		1
	.zero		1


	//----- nvinfo : EIATTR_EXIT_INSTR_OFFSETS
	.align		4
        /*00d8*/ 	.byte	0x04, 0x1c
        /*00da*/ 	.short	(.L_355 - .L_354)


	//   ....[0]....
.L_354:
        /*00dc*/ 	.word	0x00000010


	//----- nvinfo : EIATTR_MAX_THREADS
	.align		4
.L_355:
        /*00e0*/ 	.byte	0x04, 0x05
        /*00e2*/ 	.short	(.L_357 - .L_356)
.L_356:
        /*00e4*/ 	.word	0x00000140
        /*00e8*/ 	.word	0x00000001
        /*00ec*/ 	.word	0x00000001


	//----- nvinfo : EIATTR_CBANK_PARAM_SIZE
	.align		4
.L_357:
        /*00f0*/ 	.byte	0x03, 0x19
        /*00f2*/ 	.short	0x0060


	//----- nvinfo : EIATTR_PARAM_CBANK
	.align		4
        /*00f4*/ 	.byte	0x04, 0x0a
        /*00f6*/ 	.short	(.L_359 - .L_358)
	.align		4
.L_358:
        /*00f8*/ 	.word	index@(.nv.constant0._ZN13group_norm_v218gn_bwd_cuda_kernelI13__nv_bfloat16Li320ELi3ELi16ELi40ELi256ELb1ELb1ELi4ELi320ELi320ELi4ELb1ELi4ELb0ELb0ELNS_15WgradSyncMethodE3ENS_16CompileConditionILi1000EEEEEvPT_S6_S6_PKS5_S8_S8_S8_PKfflPfPj)
        /*00fc*/ 	.short	0x0380
        /*00fe*/ 	.short	0x0060


	//----- nvinfo : EIATTR_SW_WAR
	.align		4
.L_359:
        /*0100*/ 	.byte	0x04, 0x36
        /*0102*/ 	.short	(.L_361 - .L_360)
.L_360:
        /*0104*/ 	.word	0x00000008
.L_361:


//--------------------- .nv.info._ZN13group_norm_v218gn_bwd_cuda_kernelI13__nv_bfloat16Li320ELi1ELi16ELi40ELi256ELb1ELb1ELi8ELi320ELi320ELi4ELb1ELi4ELb0ELb0ELNS_15WgradSyncMethodE3ENS_16CompileConditionILi1000EEEEEvPT_S6_S6_PKS5_S8_S8_S8_PKfflPfPj --------------------------
	.section	.nv.info._ZN13group_norm_v218gn_bwd_cuda_kernelI13__nv_bfloat16Li320ELi1ELi16ELi40ELi256ELb1ELb1ELi8ELi320ELi320ELi4ELb1ELi4ELb0ELb0ELNS_15WgradSyncMethodE3ENS_16CompileConditionILi1000EEEEEvPT_S6_S6_PKS5_S8_S8_S8_PKfflPfPj,"",@"SHT_CUDA_INFO"
	.sectionflags	@""
	.align	4


	//----- nvinfo : EIATTR_CUDA_API_VERSION
	.align		4
        /*0000*/ 	.byte	0x04, 0x37
        /*0002*/ 	.short	(.L_363 - .L_362)
.L_362:
        /*0004*/ 	.word	0x00000082


	//----- nvinfo : EIATTR_KPARAM_INFO
	.align		4
.L_363:
        /*0008*/ 	.byte	0x04, 0x17
        /*000a*/ 	.short	(.L_365 - .L_364)
.L_364:
        /*000c*/ 	.word	0x00000000
        /*0010*/ 	.short	0x000b
        /*0012*/ 	.short	0x0058
        /*0014*/ 	.byte	0x00, 0xf5, 0x21, 0x00


	//----- nvinfo : EIATTR_KPARAM_INFO
	.align		4
.L_365:
        /*0018*/ 	.byte	0x04, 0x17
        /*001a*/ 	.short	(.L_367 - .L_366)
.L_366:
        /*001c*/ 	.word	0x00000000
        /*0020*/ 	.short	0x000a
        /*0022*/ 	.short	0x0050
        /*0024*/ 	.byte	0x00, 0xf5, 0x21, 0x00


	//----- nvinfo : EIATTR_KPARAM_INFO
	.align		4
.L_367:
        /*0028*/ 	.byte	0x04, 0x17
        /*002a*/ 	.short	(.L_369 - .L_368)
.L_368:
        /*002c*/ 	.word	0x00000000
        /*0030*/ 	.short	0x0009
        /*0032*/ 	.short	0x0048
        /*0034*/ 	.byte	0x00, 0xf0, 0x21, 0x00


	//----- nvinfo : EIATTR_KPARAM_INFO
	.align		4
.L_369:
        /*0038*/ 	.byte	0x04, 0x17
        /*003a*/ 	.short	(.L_371 - .L_370)
.L_370:
        /*003c*/ 	.word	0x00000000
        /*0040*/ 	.short	0x0008
        /*0042*/ 	.short	0x0040
        /*0044*/ 	.byte	0x00, 0xf0, 0x11, 0x00


	//----- nvinfo : EIATTR_KPARAM_INFO
	.align		4
.L_371:
        /*0048*/ 	.byte	0x04, 0x17
        /*004a*/ 	.short	(.L_373 - .L_372)
.L_372:
        /*004c*/ 	.word	0x00000000
        /*0050*/ 	.short	0x0007
        /*0052*/ 	.short	0x0038
        /*0054*/ 	.byte	0x00, 0xf5, 0x21, 0x00


	//----- nvinfo : EIATTR_KPARAM_INFO
	.align		4
.L_373:
        /*0058*/ 	.byte	0x04, 0x17
        /*005a*/ 	.short	(.L_375 - .L_374)
.L_374:
        /*005c*/ 	.word	0x00000000
        /*0060*/ 	.short	0x0006
        /*0062*/ 	.short	0x0030
        /*0064*/ 	.byte	0x00, 0xf5, 0x21, 0x00


	//----- nvinfo : EIATTR_KPARAM_INFO
	.align		4
.L_375:
        /*0068*/ 	.byte	0x04, 0x17
        /*006a*/ 	.short	(.L_377 - .L_376)
.L_376:
        /*006c*/ 	.word	0x00000000
        /*0070*/ 	.short	0x0005
        /*0072*/ 	.short	0x0028
        /*0074*/ 	.byte	0x00, 0xf5, 0x21, 0x00


	//----- nvinfo : EIATTR_KPARAM_INFO
	.align		4
.L_377:
        /*0078*/ 	.byte	0x04, 0x17
        /*007a*/ 	.short	(.L_379 - .L_378)
.L_378:
        /*007c*/ 	.word	0x00000000
        /*0080*/ 	.short	0x0004
        /*0082*/ 	.short	0x0020
        /*0084*/ 	.byte	0x00, 0xf5, 0x21, 0x00


	//----- nvinfo : EIATTR_KPARAM_INFO
	.align		4
.L_379:
        /*0088*/ 	.byte	0x04, 0x17
        /*008a*/ 	.short	(.L_381 - .L_380)
.L_380:
        /*008c*/ 	.word	0x00000000
        /*0090*/ 	.short	0x0003
        /*0092*/ 	.short	0x0018
        /*0094*/ 	.byte	0x00, 0xf5, 0x21, 0x00


	//----- nvinfo : EIATTR_KPARAM_INFO
	.align		4
.L_381:
        /*0098*/ 	.byte	0x04, 0x17
        /*009a*/ 	.short	(.L_383 - .L_382)
.L_382:
        /*009c*/ 	.word	0x00000000
        /*00a0*/ 	.short	0x0002
        /*00a2*/ 	.short	0x0010
        /*00a4*/ 	.byte	0x00, 0xf5, 0x21, 0x00


	//----- nvinfo : EIATTR_KPARAM_INFO
	.align		4
.L_383:
        /*00a8*/ 	.byte	0x04, 0x17
        /*00aa*/ 	.short	(.L_385 - .L_384)
.L_384:
        /*00ac*/ 	.word	0x00000000
        /*00b0*/ 	.short	0x0001
        /*00b2*/ 	.short	0x0008
        /*00b4*/ 	.byte	0x00, 0xf5, 0x21, 0x00


	//----- nvinfo : EIATTR_KPARAM_INFO
	.align		4
.L_385:
        /*00b8*/ 	.byte	0x04, 0x17
        /*00ba*/ 	.short	(.L_387 - .L_386)
.L_386:
        /*00bc*/ 	.word	0x00000000
        /*00c0*/ 	.short	0x0000
        /*00c2*/ 	.short	0x0000
        /*00c4*/ 	.byte	0x00, 0xf5, 0x21, 0x00


	//----- nvinfo : EIATTR_SPARSE_MMA_MASK
	.align		4
.L_387:
        /*00c8*/ 	.byte	0x03, 0x50
        /*00ca*/ 	.short	0x0000


	//----- nvinfo : EIATTR_MAXREG_COUNT
	.align		4
        /*00cc*/ 	.byte	0x03, 0x1b
        /*00ce*/ 	.short	0x00a8


	//----- nvinfo : EIATTR_MERCURY_ISA_VERSION
	.align		4
        /*00d0*/ 	.byte	0x03, 0x5f
        /*00d2*/ 	.short	0x0101


	//----- nvinfo : EIATTR_VRC_CTA_INIT_COUNT
	.align		4
        /*00d4*/ 	.byte	0x02, 0x4a
	.zero		1
	.zero		1


	//----- nvinfo : EIATTR_EXIT_INSTR_OFFSETS
	.align		4
        /*00d8*/ 	.byte	0x04, 0x1c
        /*00da*/ 	.short	(.L_389 - .L_388)


	//   ....[0]....
.L_388:
        /*00dc*/ 	.word	0x00000010


	//----- nvinfo : EIATTR_MAX_THREADS
	.align		4
.L_389:
        /*00e0*/ 	.byte	0x04, 0x05
        /*00e2*/ 	.short	(.L_391 - .L_390)
.L_390:
        /*00e4*/ 	.word	0x00000140
        /*00e8*/ 	.word	0x00000001
        /*00ec*/ 	.word	0x00000001


	//----- nvinfo : EIATTR_CBANK_PARAM_SIZE
	.align		4
.L_391:
        /*00f0*/ 	.byte	0x03, 0x19
        /*00f2*/ 	.short	0x0060


	//----- nvinfo : EIATTR_PARAM_CBANK
	.align		4
        /*00f4*/ 	.byte	0x04, 0x0a
        /*00f6*/ 	.short	(.L_393 - .L_392)
	.align		4
.L_392:
        /*00f8*/ 	.word	index@(.nv.constant0._ZN13group_norm_v218gn_bwd_cuda_kernelI13__nv_bfloat16Li320ELi1ELi16ELi40ELi256ELb1ELb1ELi8ELi320ELi320ELi4ELb1ELi4ELb0ELb0ELNS_15WgradSyncMethodE3ENS_16CompileConditionILi1000EEEEEvPT_S6_S6_PKS5_S8_S8_S8_PKfflPfPj)
        /*00fc*/ 	.short	0x0380
        /*00fe*/ 	.short	0x0060


	//----- nvinfo : EIATTR_SW_WAR
	.align		4
.L_393:
        /*0100*/ 	.byte	0x04, 0x36
        /*0102*/ 	.short	(.L_395 - .L_394)
.L_394:
        /*0104*/ 	.word	0x00000008
.L_395:


//--------------------- .nv.info._ZN13group_norm_v218gn_bwd_cuda_kernelI13__nv_bfloat16Li320ELi3ELi16ELi40ELi256ELb1ELb1ELi8ELi320ELi320ELi4ELb1ELi10ELb0ELb0ELNS_15WgradSyncMethodE3ENS_16CompileConditionILi1000EEEEEvPT_S6_S6_PKS5_S8_S8_S8_PKfflPfPj --------------------------
	.section	.nv.info._ZN13group_norm_v218gn_bwd_cuda_kernelI13__nv_bfloat16Li320ELi3ELi16ELi40ELi256ELb1ELb1ELi8ELi320ELi320ELi4ELb1ELi10ELb0ELb0ELNS_15WgradSyncMethodE3ENS_16CompileConditionILi1000EEEEEvPT_S6_S6_PKS5_S8_S8_S8_PKfflPfPj,"",@"SHT_CUDA_INFO"
	.sectionflags	@""
	.align	4


	//----- nvinfo : EIATTR_CUDA_API_VERSION
	.align		4
        /*0000*/ 	.byte	0x04, 0x37
        /*0002*/ 	.short	(.L_397 - .L_396)
.L_396:
        /*0004*/ 	.word	0x00000082


	//----- nvinfo : EIATTR_KPARAM_INFO
	.align		4
.L_397:
        /*0008*/ 	.byte	0x04, 0x17
        /*000a*/ 	.short	(.L_399 - .L_398)
.L_398:
        /*000c*/ 	.word	0x00000000
        /*0010*/ 	.short	0x000b
        /*0012*/ 	.short	0x0058
        /*0014*/ 	.byte	0x00, 0xf5, 0x21, 0x00


	//----- nvinfo : EIATTR_KPARAM_INFO
	.align		4
.L_399:
        /*0018*/ 	.byte	0x04, 0x17
        /*001a*/ 	.short	(.L_401 - .L_400)
.L_400:
        /*001c*/ 	.word	0x00000000
        /*0020*/ 	.short	0x000a
        /*0022*/ 	.short	0x0050
        /*0024*/ 	.byte	0x00, 0xf5, 0x21, 0x00


	//----- nvinfo : EIATTR_KPARAM_INFO
	.align		4
.L_401:
        /*0028*/ 	.byte	0x04, 0x17
        /*002a*/ 	.short	(.L_403 - .L_402)
.L_402:
        /*002c*/ 	.word	0x00000000
        /*0030*/ 	.short	0x0009
        /*0032*/ 	.short	0x0048
        /*0034*/ 	.byte	0x00, 0xf0, 0x21, 0x00


	//----- nvinfo : EIATTR_KPARAM_INFO
	.align		4
.L_403:
        /*0038*/ 	.byte	0x04, 0x17
        /*003a*/ 	.short	(.L_405 - .L_404)
.L_404:
        /*003c*/ 	.word	0x00000000
        /*0040*/ 	.short	0x0008
        /*0042*/ 	.short	0x0040
        /*0044*/ 	.byte	0x00, 0xf0, 0x11, 0x00


	//----- nvinfo : EIATTR_KPARAM_INFO
	.align		4
.L_405:
        /*0048*/ 	.byte	0x04, 0x17
        /*004a*/ 	.short	(.L_407 - .L_406)
.L_406:
        /*004c*/ 	.word	0x00000000
        /*0050*/ 	.short	0x0007
        /*0052*/ 	.short	0x0038
        /*0054*/ 	.byte	0x00, 0xf5, 0x21, 0x00


	//----- nvinfo : EIATTR_KPARAM_INFO
	.align		4
.L_407:
        /*0058*/ 	.byte	0x04, 0x17
        /*005a*/ 	.short	(.L_409 - .L_408)
.L_408:
        /*005c*/ 	.word	0x00000000
        /*0060*/ 	.short	0x0006
        /*0062*/ 	.short	0x0030
        /*0064*/ 	.byte	0x00, 0xf5, 0x21, 0x00


	//----- nvinfo : EIATTR_KPARAM_INFO
	.align		4
.L_409:
        /*0068*/ 	.byte	0x04, 0x17
        /*006a*/ 	.short	(.L_411 - .L_410)
.L_410:
        /*006c*/ 	.word	0x00000000
        /*0070*/ 	.short	0x0005
        /*0072*/ 	.short	0x0028
        /*0074*/ 	.byte	0x00, 0xf5, 0x21, 0x00


	//----- nvinfo : EIATTR_KPARAM_INFO
	.align		4
.L_411:
        /*0078*/ 	.byte	0x04, 0x17
        /*007a*/ 	.short	(.L_413 - .L_412)
.L_412:
        /*007c*/ 	.word	0x00000000
        /*0080*/ 	.short	0x0004
        /*0082*/ 	.short	0x0020
        /*0084*/ 	.byte	0x00, 0xf5, 0x21, 0x00


	//----- nvinfo : EIATTR_KPARAM_INFO
	.align		4
.L_413:
        /*0088*/ 	.byte	0x04, 0x17
        /*008a*/ 	.short	(.L_415 - .L_414)
.L_414:
        /*008c*/ 	.word	0x00000000
        /*0090*/ 	.short	0x0003
        /*0092*/ 	.short	0x0018
        /*0094*/ 	.byte	0x00, 0xf5, 0x21, 0x00


	//----- nvinfo : EIATTR_KPARAM_INFO
	.align		4
.L_415:
        /*0098*/ 	.byte	0x04, 0x17
        /*009a*/ 	.short	(.L_417 - .L_416)
.L_416:
        /*009c*/ 	.word	0x00000000
        /*00a0*/ 	.short	0x0002
        /*00a2*/ 	.short	0x0010
        /*00a4*/ 	.byte	0x00, 0xf5, 0x21, 0x00


	//----- nvinfo : EIATTR_KPARAM_INFO
	.align		4
.L_417:
        /*00a8*/ 	.byte	0x04, 0x17
        /*00aa*/ 	.short	(.L_419 - .L_418)
.L_418:
        /*00ac*/ 	.word	0x00000000
        /*00b0*/ 	.short	0x0001
        /*00b2*/ 	.short	0x0008
        /*00b4*/ 	.byte	0x00, 0xf5, 0x21, 0x00


	//----- nvinfo : EIATTR_KPARAM_INFO
	.align		4
.L_419:
        /*00b8*/ 	.byte	0x04, 0x17
        /*00ba*/ 	.short	(.L_421 - .L_420)
.L_420:
        /*00bc*/ 	.word	0x00000000
        /*00c0*/ 	.short	0x0000
        /*00c2*/ 	.short	0x0000
        /*00c4*/ 	.byte	0x00, 0xf5, 0x21, 0x00


	//----- nvinfo : EIATTR_SPARSE_MMA_MASK
	.align		4
.L_421:
        /*00c8*/ 	.byte	0x03, 0x50
        /*00ca*/ 	.short	0x0000


	//----- nvinfo : EIATTR_MAXREG_COUNT
	.align		4
        /*00cc*/ 	.byte	0x03, 0x1b
        /*00ce*/ 	.short	0x0040


	//----- nvinfo : EIATTR_MERCURY_ISA_VERSION
	.align		4
        /*00d0*/ 	.byte	0x03, 0x5f
        /*00d2*/ 	.short	0x0101


	//----- nvinfo : EIATTR_VRC_CTA_INIT_COUNT
	.align		4
        /*00d4*/ 	.byte	0x02, 0x4a
	.zero		1
	.zero		1


	//----- nvinfo : EIATTR_EXIT_INSTR_OFFSETS
	.align		4
        /*00d8*/ 	.byte	0x04, 0x1c
        /*00da*/ 	.short	(.L_423 - .L_422)


	//   ....[0]....
.L_422:
        /*00dc*/ 	.word	0x00000010


	//----- nvinfo : EIATTR_MAX_THREADS
	.align		4
.L_423:
        /*00e0*/ 	.byte	0x04, 0x05
        /*00e2*/ 	.short	(.L_425 - .L_424)
.L_424:
        /*00e4*/ 	.word	0x00000140
        /*00e8*/ 	.word	0x00000001
        /*00ec*/ 	.word	0x00000001


	//----- nvinfo : EIATTR_CBANK_PARAM_SIZE
	.align		4
.L_425:
        /*00f0*/ 	.byte	0x03, 0x19
        /*00f2*/ 	.short	0x0060


	//----- nvinfo : EIATTR_PARAM_CBANK
	.align		4
        /*00f4*/ 	.byte	0x04, 0x0a
        /*00f6*/ 	.short	(.L_427 - .L_426)
	.align		4
.L_426:
        /*00f8*/ 	.word	index@(.nv.constant0._ZN13group_norm_v218gn_bwd_cuda_kernelI13__nv_bfloat16Li320ELi3ELi16ELi40ELi256ELb1ELb1ELi8ELi320ELi320ELi4ELb1ELi10ELb0ELb0ELNS_15WgradSyncMethodE3ENS_16CompileConditionILi1000EEEEEvPT_S6_S6_PKS5_S8_S8_S8_PKfflPfPj)
        /*00fc*/ 	.short	0x0380
        /*00fe*/ 	.short	0x0060


	//----- nvinfo : EIATTR_SW_WAR
	.align		4
.L_427:
        /*0100*/ 	.byte	0x04, 0x36
        /*0102*/ 	.short	(.L_429 - .L_428)
.L_428:
        /*0104*/ 	.word	0x00000008
.L_429:


//--------------------- .nv.info._ZN13group_norm_v218gn_bwd_cuda_kernelI13__nv_bfloat16Li320ELi1ELi16ELi40ELi256ELb1ELb1ELi16ELi320ELi320ELi4ELb1ELi8ELb0ELb0ELNS_15WgradSyncMethodE3ENS_16CompileConditionILi1000EEEEEvPT_S6_S6_PKS5_S8_S8_S8_PKfflPfPj --------------------------
	.section	.nv.info._ZN13group_norm_v218gn_bwd_cuda_kernelI13__nv_bfloat16Li320ELi1ELi16ELi40ELi256ELb1ELb1ELi16ELi320ELi320ELi4ELb1ELi8ELb0ELb0ELNS_15WgradSyncMethodE3ENS_16CompileConditionILi1000EEEEEvPT_S6_S6_PKS5_S8_S8_S8_PKfflPfPj,"",@"SHT_CUDA_INFO"
	.sectionflags	@""
	.align	4


	//----- nvinfo : EIATTR_CUDA_API_VERSION
	.align		4
        /*0000*/ 	.byte	0x04, 0x37
        /*0002*/ 	.short	(.L_431 - .L_430)
.L_430:
        /*0004*/ 	.word	0x00000082


	//----- nvinfo : EIATTR_KPARAM_INFO
	.align		4
.L_431:
        /*0008*/ 	.byte	0x04, 0x17
        /*000a*/ 	.short	(.L_433 - .L_432)
.L_432:
        /*000c*/ 	.word	0x00000000
        /*0010*/ 	.short	0x000b
        /*0012*/ 	.short	0x0058
        /*0014*/ 	.byte	0x00, 0xf5, 0x21, 0x00


	//----- nvinfo : EIATTR_KPARAM_INFO
	.align		4
.L_433:
        /*0018*/ 	.byte	0x04, 0x17
        /*001a*/ 	.short	(.L_435 - .L_434)
.L_434:
        /*001c*/ 	.word	0x00000000
        /*0020*/ 	.short	0x000a
        /*0022*/ 	.short	0x0050
        /*0024*/ 	.byte	0x00, 0xf5, 0x21, 0x00


	//----- nvinfo : EIATTR_KPARAM_INFO
	.align		4
.L_435:
        /*0028*/ 	.byte	0x04, 0x17
        /*002a*/ 	.short	(.L_437 - .L_436)
.L_436:
        /*002c*/ 	.word	0x00000000
        /*0030*/ 	.short	0x0009
        /*0032*/ 	.short	0x0048
        /*0034*/ 	.byte	0x00, 0xf0, 0x21, 0x00


	//----- nvinfo : EIATTR_KPARAM_INFO
	.align		4
.L_437:
        /*0038*/ 	.byte	0x04, 0x17
        /*003a*/ 	.short	(.L_439 - .L_438)
.L_438:
        /*003c*/ 	.word	0x00000000
        /*0040*/ 	.short	0x0008
        /*0042*/ 	.short	0x0040
        /*0044*/ 	.byte	0x00, 0xf0, 0x11, 0x00


	//----- nvinfo : EIATTR_KPARAM_INFO
	.align		4
.L_439:
        /*0048*/ 	.byte	0x04, 0x17
        /*004a*/ 	.short	(.L_441 - .L_440)
.L_440:
        /*004c*/ 	.word	0x00000000
        /*0050*/ 	.short	0x0007
        /*0052*/ 	.short	0x0038
        /*0054*/ 	.byte	0x00, 0xf5, 0x21, 0x00


	//----- nvinfo : EIATTR_KPARAM_INFO
	.align		4
.L_441:
        /*0058*/ 	.byte	0x04, 0x17
        /*005a*/ 	.short	(.L_443 - .L_442)
.L_442:
        /*005c*/ 	.word	0x00000000
        /*0060*/ 	.short	0x0006
        /*0062*/ 	.short	0x0030
        /*0064*/ 	.byte	0x00, 0xf5, 0x21, 0x00


	//----- nvinfo : EIATTR_KPARAM_INFO
	.align		4
.L_443:
        /*0068*/ 	.byte	0x04, 0x17
        /*006a*/ 	.short	(.L_445 - .L_444)
.L_444:
        /*006c*/ 	.word	0x00000000
        /*0070*/ 	.short	0x0005
        /*0072*/ 	.short	0x0028
        /*0074*/ 	.byte	0x00, 0xf5, 0x21, 0x00


	//----- nvinfo : EIATTR_KPARAM_INFO
	.align		4
.L_445:
        /*0078*/ 	.byte	0x04, 0x17
        /*007a*/ 	.short	(.L_447 - .L_446)
.L_446:
        /*007c*/ 	.word	0x00000000
        /*0080*/ 	.short	0x0004
        /*0082*/ 	.short	0x0020
        /*0084*/ 	.byte	0x00, 0xf5, 0x21, 0x00


	//----- nvinfo : EIATTR_KPARAM_INFO
	.align		4
.L_447:
        /*0088*/ 	.byte	0x04, 0x17
        /*008a*/ 	.short	(.L_449 - .L_448)
.L_448:
        /*008c*/ 	.word	0x00000000
        /*0090*/ 	.short	0x0003
        /*0092*/ 	.short	0x0018
        /*0094*/ 	.byte	0x00, 0xf5, 0x21, 0x00


	//----- nvinfo : EIATTR_KPARAM_INFO
	.align		4
.L_449:
        /*0098*/ 	.byte	0x04, 0x17
        /*009a*/ 	.short	(.L_451 - .L_450)
.L_450:
        /*009c*/ 	.word	0x00000000
        /*00a0*/ 	.short	0x0002
        /*00a2*/ 	.short	0x0010
        /*00a4*/ 	.byte	0x00, 0xf5, 0x21, 0x00


	//----- nvinfo : EIATTR_KPARAM_INFO
	.align		4
.L_451:
        /*00a8*/ 	.byte	0x04, 0x17
        /*00aa*/ 	.short	(.L_453 - .L_452)
.L_452:
        /*00ac*/ 	.word	0x00000000
        /*00b0*/ 	.short	0x0001
        /*00b2*/ 	.short	0x0008
        /*00b4*/ 	.byte	0x00, 0xf5, 0x21, 0x00


	//----- nvinfo : EIATTR_KPARAM_INFO
	.align		4
.L_453:
        /*00b8*/ 	.byte	0x04, 0x17
        /*00ba*/ 	.short	(.L_455 - .L_454)
.L_454:
        /*00bc*/ 	.word	0x00000000
        /*00c0*/ 	.short	0x0000
        /*00c2*/ 	.short	0x0000
        /*00c4*/ 	.byte	0x00, 0xf5, 0x21, 0x00


	//----- nvinfo : EIATTR_SPARSE_MMA_MASK
	.align		4
.L_455:
        /*00c8*/ 	.byte	0x03, 0x50
        /*00ca*/ 	.short	0x0000


	//----- nvinfo : EIATTR_MAXREG_COUNT
	.align		4
        /*00cc*/ 	.byte	0x03, 0x1b
        /*00ce*/ 	.short	0x00a8


	//----- nvinfo : EIATTR_MERCURY_ISA_VERSION
	.align		4
        /*00d0*/ 	.byte	0x03, 0x5f
        /*00d2*/ 	.short	0x0101


	//----- nvinfo : EIATTR_VRC_CTA_INIT_COUNT
	.align		4
        /*00d4*/ 	.byte	0x02, 0x4a
	.zero		1
	.zero		1


	//----- nvinfo : EIATTR_EXIT_INSTR_OFFSETS
	.align		4
        /*00d8*/ 	.byte	0x04, 0x1c
        /*00da*/ 	.short	(.L_457 - .L_456)


	//   ....[0]....
.L_456:
        /*00dc*/ 	.word	0x00000010


	//----- nvinfo : EIATTR_MAX_THREADS
	.align		4
.L_457:
        /*00e0*/ 	.byte	0x04, 0x05
        /*00e2*/ 	.short	(.L_459 - .L_458)
.L_458:
        /*00e4*/ 	.word	0x00000140
        /*00e8*/ 	.word	0x00000001
        /*00ec*/ 	.word	0x00000001


	//----- nvinfo : EIATTR_CBANK_PARAM_SIZE
	.align		4
.L_459:
        /*00f0*/ 	.byte	0x03, 0x19
        /*00f2*/ 	.short	0x0060


	//----- nvinfo : EIATTR_PARAM_CBANK
	.align		4
        /*00f4*/ 	.byte	0x04, 0x0a
        /*00f6*/ 	.short	(.L_461 - .L_460)
	.align		4
.L_460:
        /*00f8*/ 	.word	index@(.nv.constant0._ZN13group_norm_v218gn_bwd_cuda_kernelI13__nv_bfloat16Li320ELi1ELi16ELi40ELi256ELb1ELb1ELi16ELi320ELi320ELi4ELb1ELi8ELb0ELb0ELNS_15WgradSyncMethodE3ENS_16CompileConditionILi1000EEEEEvPT_S6_S6_PKS5_S8_S8_S8_PKfflPfPj)
        /*00fc*/ 	.short	0x0380
        /*00fe*/ 	.short	0x0060


	//----- nvinfo : EIATTR_SW_WAR
	.align		4
.L_461:
        /*0100*/ 	.byte	0x04, 0x36
        /*0102*/ 	.short	(.L_463 - .L_462)
.L_462:
        /*0104*/ 	.word	0x00000008
.L_463:


//--------------------- .nv.info._ZN13group_norm_v218gn_bwd_cuda_kernelI13__nv_bfloat16Li320ELi3ELi16ELi40ELi256ELb1ELb1ELi16ELi320ELi320ELi4ELb1ELi20ELb0ELb0ELNS_15WgradSyncMethodE3ENS_16CompileConditionILi1000EEEEEvPT_S6_S6_PKS5_S8_S8_S8_PKfflPfPj --------------------------
	.section	.nv.info._ZN13group_norm_v218gn_bwd_cuda_kernelI13__nv_bfloat16Li320ELi3ELi16ELi40ELi256ELb1ELb1ELi16ELi320ELi320ELi4ELb1ELi20ELb0ELb0ELNS_15WgradSyncMethodE3ENS_16CompileConditionILi1000EEEEEvPT_S6_S6_PKS5_S8_S8_S8_PKfflPfPj,"",@"SHT_CUDA_INFO"
	.sectionflags	@""
	.align	4


	//----- nvinfo : EIATTR_CUDA_API_VERSION
	.align		4
        /*0000*/ 	.byte	0x04, 0x37
        /*0002*/ 	.short	(.L_465 - .L_464)
.L_464:
        /*0004*/ 	.word	0x00000082


	//----- nvinfo : EIATTR_KPARAM_INFO
	.align		4
.L_465:
        /*0008*/ 	.byte	0x04, 0x17
        /*000a*/ 	.short	(.L_467 - .L_466)
.L_466:
        /*000c*/ 	.word	0x00000000
        /*0010*/ 	.short	0x000b
        /*0012*/ 	.short	0x0058
        /*0014*/ 	.byte	0x00, 0xf5, 0x21, 0x00


	//----- nvinfo : EIATTR_KPARAM_INFO
	.align		4
.L_467:
        /*0018*/ 	.byte	0x04, 0x17
        /*001a*/ 	.short	(.L_469 - .L_468)
.L_468:
        /*001c*/ 	.word	0x00000000
        /*0020*/ 	.short	0x000a
        /*0022*/ 	.short	0x0050
        /*0024*/ 	.byte	0x00, 0xf5, 0x21, 0x00


	//----- nvinfo : EIATTR_KPARAM_INFO
	.align		4
.L_469:
        /*0028*/ 	.byte	0x04, 0x17
        /*002a*/ 	.short	(.L_471 - .L_470)
.L_470:
        /*002c*/ 	.word	0x00000000
        /*0030*/ 	.short	0x0009
        /*0032*/ 	.short	0x0048
        /*0034*/ 	.byte	0x00, 0xf0, 0x21, 0x00


	//----- nvinfo : EIATTR_KPARAM_INFO
	.align		4
.L_471:
        /*0038*/ 	.byte	0x04, 0x17
        /*003a*/ 	.short	(.L_473 - .L_472)
.L_472:
        /*003c*/ 	.word	0x00000000
        /*0040*/ 	.short	0x0008
        /*0042*/ 	.short	0x0040
        /*0044*/ 	.byte	0x00, 0xf0, 0x11, 0x00


	//----- nvinfo : EIATTR_KPARAM_INFO
	.align		4
.L_473:
        /*0048*/ 	.byte	0x04, 0x17
        /*004a*/ 	.short	(.L_475 - .L_474)
.L_474:
        /*004c*/ 	.word	0x00000000
        /*0050*/ 	.short	0x0007
        /*0052*/ 	.short	0x0038
        /*0054*/ 	.byte	0x00, 0xf5, 0x21, 0x00


	//----- nvinfo : EIATTR_KPARAM_INFO
	.align		4
.L_475:
        /*0058*/ 	.byte	0x04, 0x17
        /*005a*/ 	.short	(.L_477 - .L_476)
.L_476:
        /*005c*/ 	.word	0x00000000
        /*0060*/ 	.short	0x0006
        /*0062*/ 	.short	0x0030
        /*0064*/ 	.byte	0x00, 0xf5, 0x21, 0x00


	//----- nvinfo : EIATTR_KPARAM_INFO
	.align		4
.L_477:
        /*0068*/ 	.byte	0x04, 0x17
        /*006a*/ 	.short	(.L_479 - .L_478)
.L_478:
        /*006c*/ 	.word	0x00000000
        /*0070*/ 	.short	0x0005
        /*0072*/ 	.short	0x0028
        /*0074*/ 	.byte	0x00, 0xf5, 0x21, 0x00


	//----- nvinfo : EIATTR_KPARAM_INFO
	.align		4
.L_479:
        /*0078*/ 	.byte	0x04, 0x17
        /*007a*/ 	.short	(.L_481 - .L_480)
.L_480:
        /*007c*/ 	.word	0x00000000
        /*0080*/ 	.short	0x0004
        /*0082*/ 	.short	0x0020
        /*0084*/ 	.byte	0x00, 0xf5, 0x21, 0x00


	//----- nvinfo : EIATTR_KPARAM_INFO
	.align		4
.L_481:
        /*0088*/ 	.byte	0x04, 0x17
        /*008a*/ 	.short	(.L_483 - .L_482)
.L_482:
        /*008c*/ 	.word	0x00000000
        /*0090*/ 	.short	0x0003
        /*0092*/ 	.short	0x0018
        /*0094*/ 	.byte	0x00, 0xf5, 0x21, 0x00


	//----- nvinfo : EIATTR_KPARAM_INFO
	.align		4
.L_483:
        /*0098*/ 	.byte	0x04, 0x17
        /*009a*/ 	.short	(.L_485 - .L_484)
.L_484:
        /*009c*/ 	.word	0x00000000
        /*00a0*/ 	.short	0x0002
        /*00a2*/ 	.short	0x0010
        /*00a4*/ 	.byte	0x00, 0xf5, 0x21, 0x00


	//----- nvinfo : EIATTR_KPARAM_INFO
	.align		4
.L_485:
        /*00a8*/ 	.byte	0x04, 0x17
        /*00aa*/ 	.short	(.L_487 - .L_486)
.L_486:
        /*00ac*/ 	.word	0x00000000
        /*00b0*/ 	.short	0x0001
        /*00b2*/ 	.short	0x0008
        /*00b4*/ 	.byte	0x00, 0xf5, 0x21, 0x00


	//----- nvinfo : EIATTR_KPARAM_INFO
	.align		4
.L_487:
        /*00b8*/ 	.byte	0x04, 0x17
        /*00ba*/ 	.short	(.L_489 - .L_488)
.L_488:
        /*00bc*/ 	.word	0x00000000
        /*00c0*/ 	.short	0x0000
        /*00c2*/ 	.short	0x0000
        /*00c4*/ 	.byte	0x00, 0xf5, 0x21, 0x00


	//----- nvinfo : EIATTR_SPARSE_MMA_MASK
	.align		4
.L_489:
        /*00c8*/ 	.byte	0x03, 0x50
        /*00ca*/ 	.short	0x0000


	//----- nvinfo : EIATTR_MAXREG_COUNT
	.align		4
        /*00cc*/ 	.byte	0x03, 0x1b
        /*00ce*/ 	.short	0x0040


	//----- nvinfo : EIATTR_MERCURY_ISA_VERSION
	.align		4
        /*00d0*/ 	.byte	0x03, 0x5f
        /*00d2*/ 	.short	0x0101


	//----- nvinfo : EIATTR_VRC_CTA_INIT_COUNT
	.align		4
        /*00d4*/ 	.byte	0x02, 0x4a
	.zero		1
	.zero		1


	//----- nvinfo : EIATTR_EXIT_INSTR_OFFSETS
	.align		4
        /*00d8*/ 	.byte	0x04, 0x1c
        /*00da*/ 	.short	(.L_491 - .L_490)


	//   ....[0]....
.L_490:
        /*00dc*/ 	.word	0x00000010


	//----- nvinfo : EIATTR_MAX_THREADS
	.align		4
.L_491:
        /*00e0*/ 	.byte	0x04, 0x05
        /*00e2*/ 	.short	(.L_493 - .L_492)
.L_492:
        /*00e4*/ 	.word	0x00000140
        /*00e8*/ 	.word	0x00000001
        /*00ec*/ 	.word	0x00000001


	//----- nvinfo : EIATTR_CBANK_PARAM_SIZE
	.align		4
.L_493:
        /*00f0*/ 	.byte	0x03, 0x19
        /*00f2*/ 	.short	0x0060


	//----- nvinfo : EIATTR_PARAM_CBANK
	.align		4
        /*00f4*/ 	.byte	0x04, 0x0a
        /*00f6*/ 	.short	(.L_495 - .L_494)
	.align		4
.L_494:
        /*00f8*/ 	.word	index@(.nv.constant0._ZN13group_norm_v218gn_bwd_cuda_kernelI13__nv_bfloat16Li320ELi3ELi16ELi40ELi256ELb1ELb1ELi16ELi320ELi320ELi4ELb1ELi20ELb0ELb0ELNS_15WgradSyncMethodE3ENS_16CompileConditionILi1000EEEEEvPT_S6_S6_PKS5_S8_S8_S8_PKfflPfPj)
        /*00fc*/ 	.short	0x0380
        /*00fe*/ 	.short	0x0060


	//----- nvinfo : EIATTR_SW_WAR
	.align		4
.L_495:
        /*0100*/ 	.byte	0x04, 0x36
        /*0102*/ 	.short	(.L_497 - .L_496)
.L_496:
        /*0104*/ 	.word	0x00000008
.L_497:


//--------------------- .nv.info._ZN13group_norm_v218gn_bwd_cuda_kernelI13__nv_bfloat16Li320ELi1ELi16ELi40ELi256ELb1ELb1ELi32ELi320ELi320ELi4ELb1ELi18ELb0ELb0ELNS_15WgradSyncMethodE3ENS_16CompileConditionILi1000EEEEEvPT_S6_S6_PKS5_S8_S8_S8_PKfflPfPj --------------------------
	.section	.nv.info._ZN13group_norm_v218gn_bwd_cuda_kernelI13__nv_bfloat16Li320ELi1ELi16ELi40ELi256ELb1ELb1ELi32ELi320ELi320ELi4ELb1ELi18ELb0ELb0ELNS_15WgradSyncMethodE3ENS_16CompileConditionILi1000EEEEEvPT_S6_S6_PKS5_S8_S8_S8_PKfflPfPj,"",@"SHT_CUDA_INFO"
	.sectionflags	@""
	.align	4


	//----- nvinfo : EIATTR_CUDA_API_VERSION
	.align		4
        /*0000*/ 	.byte	0x04, 0x37
        /*0002*/ 	.short	(.L_499 - .L_498)
.L_498:
        /*0004*/ 	.word	0x00000082


	//----- nvinfo : EIATTR_KPARAM_INFO
	.align		4
.L_499:
        /*0008*/ 	.byte	0x04, 0x17
        /*000a*/ 	.short	(.L_501 - .L_500)
.L_500:
        /*000c*/ 	.word	0x00000000
        /*0010*/ 	.short	0x000b
        /*0012*/ 	.short	0x0058
        /*0014*/ 	.byte	0x00, 0xf5, 0x21, 0x00


	//----- nvinfo : EIATTR_KPARAM_INFO
	.align		4
.L_501:
        /*0018*/ 	.byte	0x04, 0x17
        /*001a*/ 	.short	(.L_503 - .L_502)
.L_502:
        /*001c*/ 	.word	0x00000000
        /*0020*/ 	.short	0x000a
        /*0022*/ 	.short	0x0050
        /*0024*/ 	.byte	0x00, 0xf5, 0x21, 0x00


	//----- nvinfo : EIATTR_KPARAM_INFO
	.align		4
.L_503:
        /*0028*/ 	.byte	0x04, 0x17
        /*002a*/ 	.short	(.L_505 - .L_504)
.L_504:
        /*002c*/ 	.word	0x00000000
        /*0030*/ 	.short	0x0009
        /*0032*/ 	.short	0x0048
        /*0034*/ 	.byte	0x00, 0xf0, 0x21, 0x00


	//----- nvinfo : EIATTR_KPARAM_INFO
	.align		4
.L_505:
        /*0038*/ 	.byte	0x04, 0x17
        /*003a*/ 	.short	(.L_507 - .L_506)
.L_506:
        /*003c*/ 	.word	0x00000000
        /*0040*/ 	.short	0x0008
        /*0042*/ 	.short	0x0040
        /*0044*/ 	.byte	0x00, 0xf0, 0x11, 0x00


	//----- nvinfo : EIATTR_KPARAM_INFO
	.align		4
.L_507:
        /*0048*/ 	.byte	0x04, 0x17
        /*004a*/ 	.short	(.L_509 - .L_508)
.L_508:
        /*004c*/ 	.word	0x00000000
        /*0050*/ 	.short	0x0007
        /*0052*/ 	.short	0x0038
        /*0054*/ 	.byte	0x00, 0xf5, 0x21, 0x00


	//----- nvinfo : EIATTR_KPARAM_INFO
	.align		4
.L_509:
        /*0058*/ 	.byte	0x04, 0x17
        /*005a*/ 	.short	(.L_511 - .L_510)
.L_510:
        /*005c*/ 	.word	0x00000000
        /*0060*/ 	.short	0x0006
        /*0062*/ 	.short	0x0030
        /*0064*/ 	.byte	0x00, 0xf5, 0x21, 0x00


	//----- nvinfo : EIATTR_KPARAM_INFO
	.align		4
.L_511:
        /*0068*/ 	.byte	0x04, 0x17
        /*006a*/ 	.short	(.L_513 - .L_512)
.L_512:
        /*006c*/ 	.word	0x00000000
        /*0070*/ 	.short	0x0005
        /*0072*/ 	.short	0x0028
        /*0074*/ 	.byte	0x00, 0xf5, 0x21, 0x00


	//----- nvinfo : EIATTR_KPARAM_INFO
	.align		4
.L_513:
        /*0078*/ 	.byte	0x04, 0x17
        /*007a*/ 	.short	(.L_515 - .L_514)
.L_514:
        /*007c*/ 	.word	0x00000000
        /*0080*/ 	.short	0x0004
        /*0082*/ 	.short	0x0020
        /*0084*/ 	.byte	0x00, 0xf5, 0x21, 0x00


	//----- nvinfo : EIATTR_KPARAM_INFO
	.align		4
.L_515:
        /*0088*/ 	.byte	0x04, 0x17
        /*008a*/ 	.short	(.L_517 - .L_516)
.L_516:
        /*008c*/ 	.word	0x00000000
        /*0090*/ 	.short	0x0003
        /*0092*/ 	.short	0x0018
        /*0094*/ 	.byte	0x00, 0xf5, 0x21, 0x00


	//----- nvinfo : EIATTR_KPARAM_INFO
	.align		4
.L_517:
        /*0098*/ 	.byte	0x04, 0x17
        /*009a*/ 	.short	(.L_519 - .L_518)
.L_518:
        /*009c*/ 	.word	0x00000000
        /*00a0*/ 	.short	0x0002
        /*00a2*/ 	.short	0x0010
        /*00a4*/ 	.byte	0x00, 0xf5, 0x21, 0x00


	//----- nvinfo : EIATTR_KPARAM_INFO
	.align		4
.L_519:
        /*00a8*/ 	.byte	0x04, 0x17
        /*00aa*/ 	.short	(.L_521 - .L_520)
.L_520:
        /*00ac*/ 	.word	0x00000000
        /*00b0*/ 	.short	0x0001
        /*00b2*/ 	.short	0x0008
        /*00b4*/ 	.byte	0x00, 0xf5, 0x21, 0x00


	//----- nvinfo : EIATTR_KPARAM_INFO
	.align		4
.L_521:
        /*00b8*/ 	.byte	0x04, 0x17
        /*00ba*/ 	.short	(.L_523 - .L_522)
.L_522:
        /*00bc*/ 	.word	0x00000000
        /*00c0*/ 	.short	0x0000
        /*00c2*/ 	.short	0x0000
        /*00c4*/ 	.byte	0x00, 0xf5, 0x21, 0x00


	//----- nvinfo : EIATTR_SPARSE_MMA_MASK
	.align		4
.L_523:
        /*00c8*/ 	.byte	0x03, 0x50
        /*00ca*/ 	.short	0x0000


	//----- nvinfo : EIATTR_MAXREG_COUNT
	.align		4
        /*00cc*/ 	.byte	0x03, 0x1b
        /*00ce*/ 	.short	0x00a8


	//----- nvinfo : EIATTR_MERCURY_ISA_VERSION
	.align		4
        /*00d0*/ 	.byte	0x03, 0x5f
        /*00d2*/ 	.short	0x0101


	//----- nvinfo : EIATTR_VRC_CTA_INIT_COUNT
	.align		4
        /*00d4*/ 	.byte	0x02, 0x4a
	.zero		1
	.zero		1


	//----- nvinfo : EIATTR_EXIT_INSTR_OFFSETS
	.align		4
        /*00d8*/ 	.byte	0x04, 0x1c
        /*00da*/ 	.short	(.L_525 - .L_524)


	//   ....[0]....
.L_524:
        /*00dc*/ 	.word	0x00000010


	//----- nvinfo : EIATTR_MAX_THREADS
	.align		4
.L_525:
        /*00e0*/ 	.byte	0x04, 0x05
        /*00e2*/ 	.short	(.L_527 - .L_526)
.L_526:
        /*00e4*/ 	.word	0x00000140
        /*00e8*/ 	.word	0x00000001
        /*00ec*/ 	.word	0x00000001


	//----- nvinfo : EIATTR_CBANK_PARAM_SIZE
	.align		4
.L_527:
        /*00f0*/ 	.byte	0x03, 0x19
        /*00f2*/ 	.short	0x0060


	//----- nvinfo : EIATTR_PARAM_CBANK
	.align		4
        /*00f4*/ 	.byte	0x04, 0x0a
        /*00f6*/ 	.short	(.L_529 - .L_528)
	.align		4
.L_528:
        /*00f8*/ 	.word	index@(.nv.constant0._ZN13group_norm_v218gn_bwd_cuda_kernelI13__nv_bfloat16Li320ELi1ELi16ELi40ELi256ELb1ELb1ELi32ELi320ELi320ELi4ELb1ELi18ELb0ELb0ELNS_15WgradSyncMethodE3ENS_16CompileConditionILi1000EEEEEvPT_S6_S6_PKS5_S8_S8_S8_PKfflPfPj)
        /*00fc*/ 	.short	0x0380
        /*00fe*/ 	.short	0x0060


	//----- nvinfo : EIATTR_SW_WAR
	.align		4
.L_529:
        /*0100*/ 	.byte	0x04, 0x36
        /*0102*/ 	.short	(.L_531 - .L_530)
.L_530:
        /*0104*/ 	.word	0x00000008
.L_531:


//--------------------- .nv.info._ZN13group_norm_v218gn_bwd_cuda_kernelI13__nv_bfloat16Li320ELi3ELi16ELi40ELi256ELb1ELb1ELi32ELi320ELi320ELi4ELb1ELi42ELb0ELb0ELNS_15WgradSyncMethodE3ENS_16CompileConditionILi1000EEEEEvPT_S6_S6_PKS5_S8_S8_S8_PKfflPfPj --------------------------
	.section	.nv.info._ZN13group_norm_v218gn_bwd_cuda_kernelI13__nv_bfloat16Li320ELi3ELi16ELi40ELi256ELb1ELb1ELi32ELi320ELi320ELi4ELb1ELi42ELb0ELb0ELNS_15WgradSyncMethodE3ENS_16CompileConditionILi1000EEEEEvPT_S6_S6_PKS5_S8_S8_S8_PKfflPfPj,"",@"SHT_CUDA_INFO"
	.sectionflags	@""
	.align	4


	//----- nvinfo : EIATTR_CUDA_API_VERSION
	.align		4
        /*0000*/ 	.byte	0x04, 0x37
        /*0002*/ 	.short	(.L_533 - .L_532)
.L_532:
        /*0004*/ 	.word	0x00000082


	//----- nvinfo : EIATTR_KPARAM_INFO
	.align		4
.L_533:
        /*0008*/ 	.byte	0x04, 0x17
        /*000a*/ 	.short	(.L_535 - .L_534)
.L_534:
        /*000c*/ 	.word	0x00000000
        /*0010*/ 	.short	0x000b
        /*0012*/ 	.short	0x0058
        /*0014*/ 	.byte	0x00, 0xf5, 0x21, 0x00


	//----- nvinfo : EIATTR_KPARAM_INFO
	.align		4
.L_535:
        /*0018*/ 	.byte	0x04, 0x17
        /*001a*/ 	.short	(.L_537 - .L_536)
.L_536:
        /*001c*/ 	.word	0x00000000
        /*0020*/ 	.short	0x000a
        /*0022*/ 	.short	0x0050
        /*0024*/ 	.byte	0x00, 0xf5, 0x21, 0x00


	//----- nvinfo : EIATTR_KPARAM_INFO
	.align		4
.L_537:
        /*0028*/ 	.byte	0x04, 0x17
        /*002a*/ 	.short	(.L_539 - .L_538)
.L_538:
        /*002c*/ 	.word	0x00000000
        /*0030*/ 	.short	0x0009
        /*0032*/ 	.short	0x0048
        /*0034*/ 	.byte	0x00, 0xf0, 0x21, 0x00


	//----- nvinfo : EIATTR_KPARAM_INFO
	.align		4
.L_539:
        /*0038*/ 	.byte	0x04, 0x17
        /*003a*/ 	.short	(.L_541 - .L_540)
.L_540:
        /*003c*/ 	.word	0x00000000
        /*0040*/ 	.short	0x0008
        /*0042*/ 	.short	0x0040
        /*0044*/ 	.byte	0x00, 0xf0, 0x11, 0x00


	//----- nvinfo : EIATTR_KPARAM_INFO
	.align		4
.L_541:
        /*0048*/ 	.byte	0x04, 0x17
        /*004a*/ 	.short	(.L_543 - .L_542)
.L_542:
        /*004c*/ 	.word	0x00000000
        /*0050*/ 	.short	0x0007
        /*0052*/ 	.short	0x0038
        /*0054*/ 	.byte	0x00, 0xf5, 0x21, 0x00


	//----- nvinfo : EIATTR_KPARAM_INFO
	.align		4
.L_543:
        /*0058*/ 	.byte	0x04, 0x17
        /*005a*/ 	.short	(.L_545 - .L_544)
.L_544:
        /*005c*/ 	.word	0x00000000
        /*0060*/ 	.short	0x0006
        /*0062*/ 	.short	0x0030
        /*0064*/ 	.byte	0x00, 0xf5, 0x21, 0x00


	//----- nvinfo : EIATTR_KPARAM_INFO
	.align		4
.L_545:
        /*0068*/ 	.byte	0x04, 0x17
        /*006a*/ 	.short	(.L_547 - .L_546)
.L_546:
        /*006c*/ 	.word	0x00000000
        /*0070*/ 	.short	0x0005
        /*0072*/ 	.short	0x0028
        /*0074*/ 	.byte	0x00, 0xf5, 0x21, 0x00


	//----- nvinfo : EIATTR_KPARAM_INFO
	.align		4
.L_547:
        /*0078*/ 	.byte	0x04, 0x17
        /*007a*/ 	.short	(.L_549 - .L_548)
.L_548:
        /*007c*/ 	.word	0x00000000
        /*0080*/ 	.short	0x0004
        /*0082*/ 	.short	0x0020
        /*0084*/ 	.byte	0x00, 0xf5, 0x21, 0x00


	//----- nvinfo : EIATTR_KPARAM_INFO
	.align		4
.L_549:
        /*0088*/ 	.byte	0x04, 0x17
        /*008a*/ 	.short	(.L_551 - .L_550)
.L_550:
        /*008c*/ 	.word	0x00000000
        /*0090*/ 	.short	0x0003
        /*0092*/ 	.short	0x0018
        /*0094*/ 	.byte	0x00, 0xf5, 0x21, 0x00


	//----- nvinfo : EIATTR_KPARAM_INFO
	.align		4
.L_551:
        /*0098*/ 	.byte	0x04, 0x17
        /*009a*/ 	.short	(.L_553 - .L_552)
.L_552:
        /*009c*/ 	.word	0x00000000
        /*00a0*/ 	.short	0x0002
        /*00a2*/ 	.short	0x0010
        /*00a4*/ 	.byte	0x00, 0xf5, 0x21, 0x00


	//----- nvinfo : EIATTR_KPARAM_INFO
	.align		4
.L_553:
        /*00a8*/ 	.byte	0x04, 0x17
        /*00aa*/ 	.short	(.L_555 - .L_554)
.L_554:
        /*00ac*/ 	.word	0x00000000
        /*00b0*/ 	.short	0x0001
        /*00b2*/ 	.short	0x0008
        /*00b4*/ 	.byte	0x00, 0xf5, 0x21, 0x00


	//----- nvinfo : EIATTR_KPARAM_INFO
	.align		4
.L_555:
        /*00b8*/ 	.byte	0x04, 0x17
        /*00ba*/ 	.short	(.L_557 - .L_556)
.L_556:
        /*00bc*/ 	.word	0x00000000
        /*00c0*/ 	.short	0x0000
        /*00c2*/ 	.short	0x0000
        /*00c4*/ 	.byte	0x00, 0xf5, 0x21, 0x00


	//----- nvinfo : EIATTR_SPARSE_MMA_MASK
	.align		4
.L_557:
        /*00c8*/ 	.byte	0x03, 0x50
        /*00ca*/ 	.short	0x0000


	//----- nvinfo : EIATTR_MAXREG_COUNT
	.align		4
        /*00cc*/ 	.byte	0x03, 0x1b
        /*00ce*/ 	.short	0x0040


	//----- nvinfo : EIATTR_MERCURY_ISA_VERSION
	.align		4
        /*00d0*/ 	.byte	0x03, 0x5f
        /*00d2*/ 	.short	0x0101


	//----- nvinfo : EIATTR_VRC_CTA_INIT_COUNT
	.align		4
        /*00d4*/ 	.byte	0x02, 0x4a
	.zero		1
	.zero		1


	//----- nvinfo : EIATTR_EXIT_INSTR_OFFSETS
	.align		4
        /*00d8*/ 	.byte	0x04, 0x1c
        /*00da*/ 	.short	(.L_559 - .L_558)


	//   ....[0]....
.L_558:
        /*00dc*/ 	.word	0x00000010


	//----- nvinfo : EIATTR_MAX_THREADS
	.align		4
.L_559:
        /*00e0*/ 	.byte	0x04, 0x05
        /*00e2*/ 	.short	(.L_561 - .L_560)
.L_560:
        /*00e4*/ 	.word	0x00000140
        /*00e8*/ 	.word	0x00000001
        /*00ec*/ 	.word	0x00000001


	//----- nvinfo : EIATTR_CBANK_PARAM_SIZE
	.align		4
.L_561:
        /*00f0*/ 	.byte	0x03, 0x19
        /*00f2*/ 	.short	0x0060


	//----- nvinfo : EIATTR_PARAM_CBANK
	.align		4
        /*00f4*/ 	.byte	0x04, 0x0a
        /*00f6*/ 	.short	(.L_563 - .L_562)
	.align		4
.L_562:
        /*00f8*/ 	.word	index@(.nv.constant0._ZN13group_norm_v218gn_bwd_cuda_kernelI13__nv_bfloat16Li320ELi3ELi16ELi40ELi256ELb1ELb1ELi32ELi320ELi320ELi4ELb1ELi42ELb0ELb0ELNS_15WgradSyncMethodE3ENS_16CompileConditionILi1000EEEEEvPT_S6_S6_PKS5_S8_S8_S8_PKfflPfPj)
        /*00fc*/ 	.short	0x0380
        /*00fe*/ 	.short	0x0060


	//----- nvinfo : EIATTR_SW_WAR
	.align		4
.L_563:
        /*0100*/ 	.byte	0x04, 0x36
        /*0102*/ 	.short	(.L_565 - .L_564)
.L_564:
        /*0104*/ 	.word	0x00000008
.L_565:


//--------------------- .nv.info._ZN13group_norm_v218gn_bwd_cuda_kernelI13__nv_bfloat16Li320ELi1ELi16ELi40ELi256ELb1ELb1ELi64ELi320ELi320ELi4ELb1ELi36ELb0ELb0ELNS_15WgradSyncMethodE3ENS_16CompileConditionILi1000EEEEEvPT_S6_S6_PKS5_S8_S8_S8_PKfflPfPj --------------------------
	.section	.nv.info._ZN13group_norm_v218gn_bwd_cuda_kernelI13__nv_bfloat16Li320ELi1ELi16ELi40ELi256ELb1ELb1ELi64ELi320ELi320ELi4ELb1ELi36ELb0ELb0ELNS_15WgradSyncMethodE3ENS_16CompileConditionILi1000EEEEEvPT_S6_S6_PKS5_S8_S8_S8_PKfflPfPj,"",@"SHT_CUDA_INFO"
	.sectionflags	@""
	.align	4


	//----- nvinfo : EIATTR_CUDA_API_VERSION
	.align		4
        /*0000*/ 	.byte	0x04, 0x37
        /*0002*/ 	.short	(.L_567 - .L_566)
.L_566:
        /*0004*/ 	.word	0x00000082


	//----- nvinfo : EIATTR_KPARAM_INFO
	.align		4
.L_567:
        /*0008*/ 	.byte	0x04, 0x17
        /*000a*/ 	.short	(.L_569 - .L_568)
.L_568:
        /*000c*/ 	.word	0x00000000
        /*0010*/ 	.short	0x000b
        /*0012*/ 	.short	0x0058
        /*0014*/ 	.byte	0x00, 0xf5, 0x21, 0x00


	//----- nvinfo : EIATTR_KPARAM_INFO
	.align		4
.L_569:
        /*0018*/ 	.byte	0x04, 0x17
        /*001a*/ 	.short	(.L_571 - .L_570)
.L_570:
        /*001c*/ 	.word	0x00000000
        /*0020*/ 	.short	0x000a
        /*0022*/ 	.short	0x0050
        /*0024*/ 	.byte	0x00, 0xf5, 0x21, 0x00


	//----- nvinfo : EIATTR_KPARAM_INFO
	.align		4
.L_571:
        /*0028*/ 	.byte	0x04, 0x17
        /*002a*/ 	.short	(.L_573 - .L_572)
.L_572:
        /*002c*/ 	.word	0x00000000
        /*0030*/ 	.short	0x0009
        /*0032*/ 	.short	0x0048
        /*0034*/ 	.byte	0x00, 0xf0, 0x21, 0x00


	//----- nvinfo : EIATTR_KPARAM_INFO
	.align		4
.L_573:
        /*0038*/ 	.byte	0x04, 0x17
        /*003a*/ 	.short	(.L_575 - .L_574)
.L_574:
        /*003c*/ 	.word	0x00000000
        /*0040*/ 	.short	0x0008
        /*0042*/ 	.short	0x0040
        /*0044*/ 	.byte	0x00, 0xf0, 0x11, 0x00


	//----- nvinfo : EIATTR_KPARAM_INFO
	.align		4
.L_575:
        /*0048*/ 	.byte	0x04, 0x17
        /*004a*/ 	.short	(.L_577 - .L_576)
.L_576:
        /*004c*/ 	.word	0x00000000
        /*0050*/ 	.short	0x0007
        /*0052*/ 	.short	0x0038
        /*0054*/ 	.byte	0x00, 0xf5, 0x21, 0x00


	//----- nvinfo : EIATTR_KPARAM_INFO
	.align		4
.L_577:
        /*0058*/ 	.byte	0x04, 0x17
        /*005a*/ 	.short	(.L_579 - .L_578)
.L_578:
        /*005c*/ 	.word	0x00000000
        /*0060*/ 	.short	0x0006
        /*0062*/ 	.short	0x0030
        /*0064*/ 	.byte	0x00, 0xf5, 0x21, 0x00


	//----- nvinfo : EIATTR_KPARAM_INFO
	.align		4
.L_579:
        /*0068*/ 	.byte	0x04, 0x17
        /*006a*/ 	.short	(.L_581 - .L_580)
.L_580:
        /*006c*/ 	.word	0x00000000
        /*0070*/ 	.short	0x0005
        /*0072*/ 	.short	0x0028
        /*0074*/ 	.byte	0x00, 0xf5, 0x21, 0x00


	//----- nvinfo : EIATTR_KPARAM_INFO
	.align		4
.L_581:
        /*0078*/ 	.byte	0x04, 0x17
        /*007a*/ 	.short	(.L_583 - .L_582)
.L_582:
        /*007c*/ 	.word	0x00000000
        /*0080*/ 	.short	0x0004
        /*0082*/ 	.short	0x0020
        /*0084*/ 	.byte	0x00, 0xf5, 0x21, 0x00


	//----- nvinfo : EIATTR_KPARAM_INFO
	.align		4
.L_583:
        /*0088*/ 	.byte	0x04, 0x17
        /*008a*/ 	.short	(.L_585 - .L_584)
.L_584:
        /*008c*/ 	.word	0x00000000
        /*0090*/ 	.short	0x0003
        /*0092*/ 	.short	0x0018
        /*0094*/ 	.byte	0x00, 0xf5, 0x21, 0x00


	//----- nvinfo : EIATTR_KPARAM_INFO
	.align		4
.L_585:
        /*0098*/ 	.byte	0x04, 0x17
        /*009a*/ 	.short	(.L_587 - .L_586)
.L_586:
        /*009c*/ 	.word	0x00000000
        /*00a0*/ 	.short	0x0002
        /*00a2*/ 	.short	0x0010
        /*00a4*/ 	.byte	0x00, 0xf5, 0x21, 0x00


	//----- nvinfo : EIATTR_KPARAM_INFO
	.align		4
.L_587:
        /*00a8*/ 	.byte	0x04, 0x17
        /*00aa*/ 	.short	(.L_589 - .L_588)
.L_588:
        /*00ac*/ 	.word	0x00000000
        /*00b0*/ 	.short	0x0001
        /*00b2*/ 	.short	0x0008
        /*00b4*/ 	.byte	0x00, 0xf5, 0x21, 0x00


	//----- nvinfo : EIATTR_KPARAM_INFO
	.align		4
.L_589:
        /*00b8*/ 	.byte	0x04, 0x17
        /*00ba*/ 	.short	(.L_591 - .L_590)
.L_590:
        /*00bc*/ 	.word	0x00000000
        /*00c0*/ 	.short	0x0000
        /*00c2*/ 	.short	0x0000
        /*00c4*/ 	.byte	0x00, 0xf5, 0x21, 0x00


	//----- nvinfo : EIATTR_SPARSE_MMA_MASK
	.align		4
.L_591:
        /*00c8*/ 	.byte	0x03, 0x50
        /*00ca*/ 	.short	0x0000


	//----- nvinfo : EIATTR_MAXREG_COUNT
	.align		4
        /*00cc*/ 	.byte	0x03, 0x1b
        /*00ce*/ 	.short	0x00a8


	//----- nvinfo : EIATTR_MERCURY_ISA_VERSION
	.align		4
        /*00d0*/ 	.byte	0x03, 0x5f
        /*00d2*/ 	.short	0x0101


	//----- nvinfo : EIATTR_VRC_CTA_INIT_COUNT
	.align		4
        /*00d4*/ 	.byte	0x02, 0x4a
	.zero		1
	.zero		1


	//----- nvinfo : EIATTR_EXIT_INSTR_OFFSETS
	.align		4
        /*00d8*/ 	.byte	0x04, 0x1c
        /*00da*/ 	.short	(.L_593 - .L_592)


	//   ....[0]....
.L_592:
        /*00dc*/ 	.word	0x00000010


	//----- nvinfo : EIATTR_MAX_THREADS
	.align		4
.L_593:
        /*00e0*/ 	.byte	0x04, 0x05
        /*00e2*/ 	.short	(.L_595 - .L_594)
.L_594:
        /*00e4*/ 	.word	0x00000140
        /*00e8*/ 	.word	0x00000001
        /*00ec*/ 	.word	0x00000001


	//----- nvinfo : EIATTR_CBANK_PARAM_SIZE
	.align		4
.L_595:
        /*00f0*/ 	.byte	0x03, 0x19
        /*00f2*/ 	.short	0x0060


	//----- nvinfo : EIATTR_PARAM_CBANK
	.align		4
        /*00f4*/ 	.byte	0x04, 0x0a
        /*00f6*/ 	.short	(.L_597 - .L_596)
	.align		4
.L_596:
        /*00f8*/ 	.word	index@(.nv.constant0._ZN13group_norm_v218gn_bwd_cuda_kernelI13__nv_bfloat16Li320ELi1ELi16ELi40ELi256ELb1ELb1ELi64ELi320ELi320ELi4ELb1ELi36ELb0ELb0ELNS_15WgradSyncMethodE3ENS_16CompileConditionILi1000EEEEEvPT_S6_S6_PKS5_S8_S8_S8_PKfflPfPj)
        /*00fc*/ 	.short	0x0380
        /*00fe*/ 	.short	0x0060


	//----- nvinfo : EIATTR_SW_WAR
	.align		4
.L_597:
        /*0100*/ 	.byte	0x04, 0x36
        /*0102*/ 	.short	(.L_599 - .L_598)
.L_598:
        /*0104*/ 	.word	0x00000008
.L_599:


//--------------------- .nv.info._ZN13group_norm_v214gn_cuda_kernelI13__nv_bfloat16Li320ELi1ELi32ELi20ELi256ELb0ELi256ELi20ELi20ELi4ELb0ELi116ELb0ELb0ENS_16CompileConditionILi1000EEEEEvPT_PKS4_S7_S7_flPfS8_Pj --------------------------
	.section	.nv.info._ZN13group_norm_v214gn_cuda_kernelI13__nv_bfloat16Li320ELi1ELi32ELi20ELi256ELb0ELi256ELi20ELi20ELi4ELb0ELi116ELb0ELb0ENS_16CompileConditionILi1000EEEEEvPT_PKS4_S7_S7_flPfS8_Pj,"",@"SHT_CUDA_INFO"
	.sectionflags	@""
	.align	4


	//----- nvinfo : EIATTR_CUDA_API_VERSION
	.align		4
        /*0000*/ 	.byte	0x04, 0x37
        /*0002*/ 	.short	(.L_601 - .L_600)
.L_600:
        /*0004*/ 	.word	0x00000082


	//----- nvinfo : EIATTR_KPARAM_INFO
	.align		4
.L_601:
        /*0008*/ 	.byte	0x04, 0x17
        /*000a*/ 	.short	(.L_603 - .L_602)
.L_602:
        /*000c*/ 	.word	0x00000000
        /*0010*/ 	.short	0x0008
        /*0012*/ 	.short	0x0040
        /*0014*/ 	.byte	0x00, 0xf5, 0x21, 0x00


	//----- nvinfo : EIATTR_KPARAM_INFO
	.align		4
.L_603:
        /*0018*/ 	.byte	0x04, 0x17
        /*001a*/ 	.short	(.L_605 - .L_604)
.L_604:
        /*001c*/ 	.word	0x00000000
        /*0020*/ 	.short	0x0007
        /*0022*/ 	.short	0x0038
        /*0024*/ 	.byte	0x00, 0xf5, 0x21, 0x00


	//----- nvinfo : EIATTR_KPARAM_INFO
	.align		4
.L_605:
        /*0028*/ 	.byte	0x04, 0x17
        /*002a*/ 	.short	(.L_607 - .L_606)
.L_606:
        /*002c*/ 	.word	0x00000000
        /*0030*/ 	.short	0x0006
        /*0032*/ 	.short	0x0030
        /*0034*/ 	.byte	0x00, 0xf5, 0x21, 0x00


	//----- nvinfo : EIATTR_KPARAM_INFO
	.align		4
.L_607:
        /*0038*/ 	.byte	0x04, 0x17
        /*003a*/ 	.short	(.L_609 - .L_608)
.L_608:
        /*003c*/ 	.word	0x00000000
        /*0040*/ 	.short	0x0005
        /*0042*/ 	.short	0x0028
        /*0044*/ 	.byte	0x00, 0xf0, 0x21, 0x00


	//----- nvinfo : EIATTR_KPARAM_INFO
	.align		4
.L_609:
        /*0048*/ 	.byte	0x04, 0x17
        /*004a*/ 	.short	(.L_611 - .L_610)
.L_610:
        /*004c*/ 	.word	0x00000000
        /*0050*/ 	.short	0x0004
        /*0052*/ 	.short	0x0020
        /*0054*/ 	.byte	0x00, 0xf0, 0x11, 0x00


	//----- nvinfo : EIATTR_KPARAM_INFO
	.align		4
.L_611:
        /*0058*/ 	.byte	0x04, 0x17
        /*005a*/ 	.short	(.L_613 - .L_612)
.L_612:
        /*005c*/ 	.word	0x00000000
        /*0060*/ 	.short	0x0003
        /*0062*/ 	.short	0x0018
        /*0064*/ 	.byte	0x00, 0xf5, 0x21, 0x00


	//----- nvinfo : EIATTR_KPARAM_INFO
	.align		4
.L_613:
        /*0068*/ 	.byte	0x04, 0x17
        /*006a*/ 	.short	(.L_615 - .L_614)
.L_614:
        /*006c*/ 	.word	0x00000000
        /*0070*/ 	.short	0x0002
        /*0072*/ 	.short	0x0010
        /*0074*/ 	.byte	0x00, 0xf5, 0x21, 0x00


	//----- nvinfo : EIATTR_KPARAM_INFO
	.align		4
.L_615:
        /*0078*/ 	.byte	0x04, 0x17
        /*007a*/ 	.short	(.L_617 - .L_616)
.L_616:
        /*007c*/ 	.word	0x00000000
        /*0080*/ 	.short	0x0001
        /*0082*/ 	.short	0x0008
        /*0084*/ 	.byte	0x00, 0xf5, 0x21, 0x00


	//----- nvinfo : EIATTR_KPARAM_INFO
	.align		4
.L_617:
        /*0088*/ 	.byte	0x04, 0x17
        /*008a*/ 	.short	(.L_619 - .L_618)
.L_618:
        /*008c*/ 	.word	0x00000000
        /*0090*/ 	.short	0x0000
        /*0092*/ 	.short	0x0000
        /*0094*/ 	.byte	0x00, 0xf5, 0x21, 0x00


	//----- nvinfo : EIATTR_SPARSE_MMA_MASK
	.align		4
.L_619:
        /*0098*/ 	.byte	0x03, 0x50
        /*009a*/ 	.short	0x0000


	//----- nvinfo : EIATTR_MAXREG_COUNT
	.align		4
        /*009c*/ 	.byte	0x03, 0x1b
        /*009e*/ 	.short	0x00a8


	//----- nvinfo : EIATTR_MERCURY_ISA_VERSION
	.align		4
        /*00a0*/ 	.byte	0x03, 0x5f
        /*00a2*/ 	.short	0x0101


	//----- nvinfo : EIATTR_VRC_CTA_INIT_COUNT
	.align		4
        /*00a4*/ 	.byte	0x02, 0x4a
	.zero		1
	.zero		1


	//----- nvinfo : EIATTR_EXIT_INSTR_OFFSETS
	.align		4
        /*00a8*/ 	.byte	0x04, 0x1c
        /*00aa*/ 	.short	(.L_621 - .L_620)


	//   ....[0]....
.L_620:
        /*00ac*/ 	.word	0x00000010


	//----- nvinfo : EIATTR_MAX_THREADS
	.align		4
.L_621:
        /*00b0*/ 	.byte	0x04, 0x05
        /*00b2*/ 	.short	(.L_623 - .L_622)
.L_622:
        /*00b4*/ 	.word	0x00000140
        /*00b8*/ 	.word	0x00000001
        /*00bc*/ 	.word	0x00000001


	//----- nvinfo : EIATTR_CBANK_PARAM_SIZE
	.align		4
.L_623:
        /*00c0*/ 	.byte	0x03, 0x19
        /*00c2*/ 	.short	0x0048


	//----- nvinfo : EIATTR_PARAM_CBANK
	.align		4
        /*00c4*/ 	.byte	0x04, 0x0a
        /*00c6*/ 	.short	(.L_625 - .L_624)
	.align		4
.L_624:
        /*00c8*/ 	.word	index@(.nv.constant0._ZN13group_norm_v214gn_cuda_kernelI13__nv_bfloat16Li320ELi1ELi32ELi20ELi256ELb0ELi256ELi20ELi20ELi4ELb0ELi116ELb0ELb0ENS_16CompileConditionILi1000EEEEEvPT_PKS4_S7_S7_flPfS8_Pj)
        /*00cc*/ 	.short	0x0380
        /*00ce*/ 	.short	0x0048


	//----- nvinfo : EIATTR_SW_WAR
	.align		4
.L_625:
        /*00d0*/ 	.byte	0x04, 0x36
        /*00d2*/ 	.short	(.L_627 - .L_626)
.L_626:
        /*00d4*/ 	.word	0x00000008
.L_627:


//--------------------- .nv.info._ZN13group_norm_v214gn_cuda_kernelI13__nv_bfloat16Li320ELi1ELi32ELi20ELi256ELb0ELi256ELi20ELi20ELi4ELb0ELi148ELb0ELb0ENS_16CompileConditionILi1000EEEEEvPT_PKS4_S7_S7_flPfS8_Pj --------------------------
	.section	.nv.info._ZN13group_norm_v214gn_cuda_kernelI13__nv_bfloat16Li320ELi1ELi32ELi20ELi256ELb0ELi256ELi20ELi20ELi4ELb0ELi148ELb0ELb0ENS_16CompileConditionILi1000EEEEEvPT_PKS4_S7_S7_flPfS8_Pj,"",@"SHT_CUDA_INFO"
	.sectionflags	@""
	.align	4


	//----- nvinfo : EIATTR_CUDA_API_VERSION
	.align		4
        /*0000*/ 	.byte	0x04, 0x37
        /*0002*/ 	.short	(.L_629 - .L_628)
.L_628:
        /*0004*/ 	.word	0x00000082


	//----- nvinfo : EIATTR_KPARAM_INFO
	.align		4
.L_629:
        /*0008*/ 	.byte	0x04, 0x17
        /*000a*/ 	.short	(.L_631 - .L_630)
.L_630:
        /*000c*/ 	.word	0x00000000
        /*0010*/ 	.short	0x0008
        /*0012*/ 	.short	0x0040
        /*0014*/ 	.byte	0x00, 0xf5, 0x21, 0x00


	//----- nvinfo : EIATTR_KPARAM_INFO
	.align		4
.L_631:
        /*0018*/ 	.byte	0x04, 0x17
        /*001a*/ 	.short	(.L_633 - .L_632)
.L_632:
        /*001c*/ 	.word	0x00000000
        /*0020*/ 	.short	0x0007
        /*0022*/ 	.short	0x0038
        /*0024*/ 	.byte	0x00, 0xf5, 0x21, 0x00


	//----- nvinfo : EIATTR_KPARAM_INFO
	.align		4
.L_633:
        /*0028*/ 	.byte	0x04, 0x17
        /*002a*/ 	.short	(.L_635 - .L_634)
.L_634:
        /*002c*/ 	.word	0x00000000
        /*0030*/ 	.short	0x0006
        /*0032*/ 	.short	0x0030
        /*0034*/ 	.byte	0x00, 0xf5, 0x21, 0x00


	//----- nvinfo : EIATTR_KPARAM_INFO
	.align		4
.L_635:
        /*0038*/ 	.byte	0x04, 0x17
        /*003a*/ 	.short	(.L_637 - .L_636)
.L_636:
        /*003c*/ 	.word	0x00000000
        /*0040*/ 	.short	0x0005
        /*0042*/ 	.short	0x0028
        /*0044*/ 	.byte	0x00, 0xf0, 0x21, 0x00


	//----- nvinfo : EIATTR_KPARAM_INFO
	.align		4
.L_637:
        /*0048*/ 	.byte	0x04, 0x17
        /*004a*/ 	.short	(.L_639 - .L_638)
.L_638:
        /*004c*/ 	.word	0x00000000
        /*0050*/ 	.short	0x0004
        /*0052*/ 	.short	0x0020
        /*0054*/ 	.byte	0x00, 0xf0, 0x11, 0x00


	//----- nvinfo : EIATTR_KPARAM_INFO
	.align		4
.L_639:
        /*0058*/ 	.byte	0x04, 0x17
        /*005a*/ 	.short	(.L_641 - .L_640)
.L_640:
        /*005c*/ 	.word	0x00000000
        /*0060*/ 	.short	0x0003
        /*0062*/ 	.short	0x0018
        /*0064*/ 	.byte	0x00, 0xf5, 0x21, 0x00


	//----- nvinfo : EIATTR_KPARAM_INFO
	.align		4
.L_641:
        /*0068*/ 	.byte	0x04, 0x17
        /*006a*/ 	.short	(.L_643 - .L_642)
.L_642:
        /*006c*/ 	.word	0x00000000
        /*0070*/ 	.short	0x0002
        /*0072*/ 	.short	0x0010
        /*0074*/ 	.byte	0x00, 0xf5, 0x21, 0x00


	//----- nvinfo : EIATTR_KPARAM_INFO
	.align		4
.L_643:
        /*0078*/ 	.byte	0x04, 0x17
        /*007a*/ 	.short	(.L_645 - .L_644)
.L_644:
        /*007c*/ 	.word	0x00000000
        /*0080*/ 	.short	0x0001
        /*0082*/ 	.short	0x0008
        /*0084*/ 	.byte	0x00, 0xf5, 0x21, 0x00


	//----- nvinfo : EIATTR_KPARAM_INFO
	.align		4
.L_645:
        /*0088*/ 	.byte	0x04, 0x17
        /*008a*/ 	.short	(.L_647 - .L_646)
.L_646:
        /*008c*/ 	.word	0x00000000
        /*0090*/ 	.short	0x0000
        /*0092*/ 	.short	0x0000
        /*0094*/ 	.byte	0x00, 0xf5, 0x21, 0x00


	//----- nvinfo : EIATTR_SPARSE_MMA_MASK
	.align		4
.L_647:
        /*0098*/ 	.byte	0x03, 0x50
        /*009a*/ 	.short	0x0000


	//----- nvinfo : EIATTR_MAXREG_COUNT
	.align		4
        /*009c*/ 	.byte	0x03, 0x1b
        /*009e*/ 	.short	0x00a8


	//----- nvinfo : EIATTR_MERCURY_ISA_VERSION
	.align		4
        /*00a0*/ 	.byte	0x03, 0x5f
        /*00a2*/ 	.short	0x0101


	//----- nvinfo : EIATTR_VRC_CTA_INIT_COUNT
	.align		4
        /*00a4*/ 	.byte	0x02, 0x4a
	.zero		1
	.zero		1


	//----- nvinfo : EIATTR_EXIT_INSTR_OFFSETS
	.align		4
        /*00a8*/ 	.byte	0x04, 0x1c
        /*00aa*/ 	.short	(.L_649 - .L_648)


	//   ....[0]....
.L_648:
        /*00ac*/ 	.word	0x00000010


	//----- nvinfo : EIATTR_MAX_THREADS
	.align		4
.L_649:
        /*00b0*/ 	.byte	0x04, 0x05
        /*00b2*/ 	.short	(.L_651 - .L_650)
.L_650:
        /*00b4*/ 	.word	0x00000140
        /*00b8*/ 	.word	0x00000001
        /*00bc*/ 	.word	0x00000001


	//----- nvinfo : EIATTR_CBANK_PARAM_SIZE
	.align		4
.L_651:
        /*00c0*/ 	.byte	0x03, 0x19
        /*00c2*/ 	.short	0x0048


	//----- nvinfo : EIATTR_PARAM_CBANK
	.align		4
        /*00c4*/ 	.byte	0x04, 0x0a
        /*00c6*/ 	.short	(.L_653 - .L_652)
	.align		4
.L_652:
        /*00c8*/ 	.word	index@(.nv.constant0._ZN13group_norm_v214gn_cuda_kernelI13__nv_bfloat16Li320ELi1ELi32ELi20ELi256ELb0ELi256ELi20ELi20ELi4ELb0ELi148ELb0ELb0ENS_16CompileConditionILi1000EEEEEvPT_PKS4_S7_S7_flPfS8_Pj)
        /*00cc*/ 	.short	0x0380
        /*00ce*/ 	.short	0x0048


	//----- nvinfo : EIATTR_SW_WAR
	.align		4
.L_653:
        /*00d0*/ 	.byte	0x04, 0x36
        /*00d2*/ 	.short	(.L_655 - .L_654)
.L_654:
        /*00d4*/ 	.word	0x00000008
.L_655:


//--------------------- .nv.info._ZN13group_norm_v214gn_cuda_kernelI13__nv_bfloat16Li320ELi1ELi16ELi40ELi256ELb1ELi256ELi40ELi40ELi4ELb0ELi116ELb0ELb0ENS_16CompileConditionILi1000EEEEEvPT_PKS4_S7_S7_flPfS8_Pj --------------------------
	.section	.nv.info._ZN13group_norm_v214gn_cuda_kernelI13__nv_bfloat16Li320ELi1ELi16ELi40ELi256ELb1ELi256ELi40ELi40ELi4ELb0ELi116ELb0ELb0ENS_16CompileConditionILi1000EEEEEvPT_PKS4_S7_S7_flPfS8_Pj,"",@"SHT_CUDA_INFO"
	.sectionflags	@""
	.align	4


	//----- nvinfo : EIATTR_CUDA_API_VERSION
	.align		4
        /*0000*/ 	.byte	0x04, 0x37
        /*0002*/ 	.short	(.L_657 - .L_656)
.L_656:
        /*0004*/ 	.word	0x00000082


	//----- nvinfo : EIATTR_KPARAM_INFO
	.align		4
.L_657:
        /*0008*/ 	.byte	0x04, 0x17
        /*000a*/ 	.short	(.L_659 - .L_658)
.L_658:
        /*000c*/ 	.word	0x00000000
        /*0010*/ 	.short	0x0008
        /*0012*/ 	.short	0x0040
        /*0014*/ 	.byte	0x00, 0xf5, 0x21, 0x00


	//----- nvinfo : EIATTR_KPARAM_INFO
	.align		4
.L_659:
        /*0018*/ 	.byte	0x04, 0x17
        /*001a*/ 	.short	(.L_661 - .L_660)
.L_660:
        /*001c*/ 	.word	0x00000000
        /*0020*/ 	.short	0x0007
        /*0022*/ 	.short	0x0038
        /*0024*/ 	.byte	0x00, 0xf5, 0x21, 0x00


	//----- nvinfo : EIATTR_KPARAM_INFO
	.align		4
.L_661:
        /*0028*/ 	.byte	0x04, 0x17
        /*002a*/ 	.short	(.L_663 - .L_662)
.L_662:
        /*002c*/ 	.word	0x00000000
        /*0030*/ 	.short	0x0006
        /*0032*/ 	.short	0x0030
        /*0034*/ 	.byte	0x00, 0xf5, 0x21, 0x00


	//----- nvinfo : EIATTR_KPARAM_INFO
	.align		4
.L_663:
        /*0038*/ 	.byte	0x04, 0x17
        /*003a*/ 	.short	(.L_665 - .L_664)
.L_664:
        /*003c*/ 	.word	0x00000000
        /*0040*/ 	.short	0x0005
        /*0042*/ 	.short	0x0028
        /*0044*/ 	.byte	0x00, 0xf0, 0x21, 0x00


	//----- nvinfo : EIATTR_KPARAM_INFO
	.align		4
.L_665:
        /*0048*/ 	.byte	0x04, 0x17
        /*004a*/ 	.short	(.L_667 - .L_666)
.L_666:
        /*004c*/ 	.word	0x00000000
        /*0050*/ 	.short	0x0004
        /*0052*/ 	.short	0x0020
        /*0054*/ 	.byte	0x00, 0xf0, 0x11, 0x00


	//----- nvinfo : EIATTR_KPARAM_INFO
	.align		4
.L_667:
        /*0058*/ 	.byte	0x04, 0x17
        /*005a*/ 	.short	(.L_669 - .L_668)
.L_668:
        /*005c*/ 	.word	0x00000000
        /*0060*/ 	.short	0x0003
        /*0062*/ 	.short	0x0018
        /*0064*/ 	.byte	0x00, 0xf5, 0x21, 0x00


	//----- nvinfo : EIATTR_KPARAM_INFO
	.align		4
.L_669:
        /*0068*/ 	.byte	0x04, 0x17
        /*006a*/ 	.short	(.L_671 - .L_670)
.L_670:
        /*006c*/ 	.word	0x00000000
        /*0070*/ 	.short	0x0002
        /*0072*/ 	.short	0x0010
        /*0074*/ 	.byte	0x00, 0xf5, 0x21, 0x00


	//----- nvinfo : EIATTR_KPARAM_INFO
	.align		4
.L_671:
        /*0078*/ 	.byte	0x04, 0x17
        /*007a*/ 	.short	(.L_673 - .L_672)
.L_672:
        /*007c*/ 	.word	0x00000000
        /*0080*/ 	.short	0x0001
        /*0082*/ 	.short	0x0008
        /*0084*/ 	.byte	0x00, 0xf5, 0x21, 0x00


	//----- nvinfo : EIATTR_KPARAM_INFO
	.align		4
.L_673:
        /*0088*/ 	.byte	0x04, 0x17
        /*008a*/ 	.short	(.L_675 - .L_674)
.L_674:
        /*008c*/ 	.word	0x00000000
        /*0090*/ 	.short	0x0000
        /*0092*/ 	.short	0x0000
        /*0094*/ 	.byte	0x00, 0xf5, 0x21, 0x00


	//----- nvinfo : EIATTR_SPARSE_MMA_MASK
	.align		4
.L_675:
        /*0098*/ 	.byte	0x03, 0x50
        /*009a*/ 	.short	0x0000


	//----- nvinfo : EIATTR_MAXREG_COUNT
	.align		4
        /*009c*/ 	.byte	0x03, 0x1b
        /*009e*/ 	.short	0x00a8


	//----- nvinfo : EIATTR_MERCURY_ISA_VERSION
	.align		4
        /*00a0*/ 	.byte	0x03, 0x5f
        /*00a2*/ 	.short	0x0101


	//----- nvinfo : EIATTR_VRC_CTA_INIT_COUNT
	.align		4
        /*00a4*/ 	.byte	0x02, 0x4a
	.zero		1
	.zero		1


	//----- nvinfo : EIATTR_EXIT_INSTR_OFFSETS
	.align		4
        /*00a8*/ 	.byte	0x04, 0x1c
        /*00aa*/ 	.short	(.L_677 - .L_676)


	//   ....[0]....
.L_676:
        /*00ac*/ 	.word	0x00000010


	//----- nvinfo : EIATTR_MAX_THREADS
	.align		4
.L_677:
        /*00b0*/ 	.byte	0x04, 0x05
        /*00b2*/ 	.short	(.L_679 - .L_678)
.L_678:
        /*00b4*/ 	.word	0x00000140
        /*00b8*/ 	.word	0x00000001
        /*00bc*/ 	.word	0x00000001


	//----- nvinfo : EIATTR_CBANK_PARAM_SIZE
	.align		4
.L_679:
        /*00c0*/ 	.byte	0x03, 0x19
        /*00c2*/ 	.short	0x0048


	//----- nvinfo : EIATTR_PARAM_CBANK
	.align		4
        /*00c4*/ 	.byte	0x04, 0x0a
        /*00c6*/ 	.short	(.L_681 - .L_680)
	.align		4
.L_680:
        /*00c8*/ 	.word	index@(.nv.constant0._ZN13group_norm_v214gn_cuda_kernelI13__nv_bfloat16Li320ELi1ELi16ELi40ELi256ELb1ELi256ELi40ELi40ELi4ELb0ELi116ELb0ELb0ENS_16CompileConditionILi1000EEEEEvPT_PKS4_S7_S7_flPfS8_Pj)
        /*00cc*/ 	.short	0x0380
        /*00ce*/ 	.short	0x0048


	//----- nvinfo : EIATTR_SW_WAR
	.align		4
.L_681:
        /*00d0*/ 	.byte	0x04, 0x36
        /*00d2*/ 	.short	(.L_683 - .L_682)
.L_682:
        /*00d4*/ 	.word	0x00000008
.L_683:


//--------------------- .nv.info._ZN13group_norm_v214gn_cuda_kernelI13__nv_bfloat16Li320ELi1ELi16ELi40ELi256ELb1ELi256ELi40ELi40ELi4ELb0ELi148ELb0ELb0ENS_16CompileConditionILi1000EEEEEvPT_PKS4_S7_S7_flPfS8_Pj --------------------------
	.section	.nv.info._ZN13group_norm_v214gn_cuda_kernelI13__nv_bfloat16Li320ELi1ELi16ELi40ELi256ELb1ELi256ELi40ELi40ELi4ELb0ELi148ELb0ELb0ENS_16CompileConditionILi1000EEEEEvPT_PKS4_S7_S7_flPfS8_Pj,"",@"SHT_CUDA_INFO"
	.sectionflags	@""
	.align	4


	//----- nvinfo : EIATTR_CUDA_API_VERSION
	.align		4
        /*0000*/ 	.byte	0x04, 0x37
        /*0002*/ 	.short	(.L_685 - .L_684)
.L_684:
        /*0004*/ 	.word	0x00000082


	//----- nvinfo : EIATTR_KPARAM_INFO
	.align		4
.L_685:
        /*0008*/ 	.byte	0x04, 0x17
        /*000a*/ 	.short	(.L_687 - .L_686)
.L_686:
        /*000c*/ 	.word	0x00000000
        /*0010*/ 	.short	0x0008
        /*0012*/ 	.short	0x0040
        /*0014*/ 	.byte	0x00, 0xf5, 0x21, 0x00


	//----- nvinfo : EIATTR_KPARAM_INFO
	.align		4
.L_687:
        /*0018*/ 	.byte	0x04, 0x17
        /*001a*/ 	.short	(.L_689 - .L_688)
.L_688:
        /*001c*/ 	.word	0x00000000
        /*0020*/ 	.short	0x0007
        /*0022*/ 	.short	0x0038
        /*0024*/ 	.byte	0x00, 0xf5, 0x21, 0x00


	//----- nvinfo : EIATTR_KPARAM_INFO
	.align		4
.L_689:
        /*0028*/ 	.byte	0x04, 0x17
        /*002a*/ 	.short	(.L_691 - .L_690)
.L_690:
        /*002c*/ 	.word	0x00000000
        /*0030*/ 	.short	0x0006
        /*0032*/ 	.short	0x0030
        /*0034*/ 	.byte	0x00, 0xf5, 0x21, 0x00


	//----- nvinfo : EIATTR_KPARAM_INFO
	.align		4
.L_691:
        /*0038*/ 	.byte	0x04, 0x17
        /*003a*/ 	.short	(.L_693 - .L_692)
.L_692:
        /*003c*/ 	.word	0x00000000
        /*0040*/ 	.short	0x0005
        /*0042*/ 	.short	0x0028
        /*0044*/ 	.byte	0x00, 0xf0, 0x21, 0x00


	//----- nvinfo : EIATTR_KPARAM_INFO
	.align		4
.L_693:
        /*0048*/ 	.byte	0x04, 0x17
        /*004a*/ 	.short	(.L_695 - .L_694)
.L_694:
        /*004c*/ 	.word	0x00000000
        /*0050*/ 	.short	0x0004
        /*0052*/ 	.short	0x0020
        /*0054*/ 	.byte	0x00, 0xf0, 0x11, 0x00


	//----- nvinfo : EIATTR_KPARAM_INFO
	.align		4
.L_695:
        /*0058*/ 	.byte	0x04, 0x17
        /*005a*/ 	.short	(.L_697 - .L_696)
.L_696:
        /*005c*/ 	.word	0x00000000
        /*0060*/ 	.short	0x0003
        /*0062*/ 	.short	0x0018
        /*0064*/ 	.byte	0x00, 0xf5, 0x21, 0x00


	//----- nvinfo : EIATTR_KPARAM_INFO
	.align		4
.L_697:
        /*0068*/ 	.byte	0x04, 0x17
        /*006a*/ 	.short	(.L_699 - .L_698)
.L_698:
        /*006c*/ 	.word	0x00000000
        /*0070*/ 	.short	0x0002
        /*0072*/ 	.short	0x0010
        /*0074*/ 	.byte	0x00, 0xf5, 0x21, 0x00


	//----- nvinfo : EIATTR_KPARAM_INFO
	.align		4
.L_699:
        /*0078*/ 	.byte	0x04, 0x17
        /*007a*/ 	.short	(.L_701 - .L_700)
.L_700:
        /*007c*/ 	.word	0x00000000
        /*0080*/ 	.short	0x0001
        /*0082*/ 	.short	0x0008
        /*0084*/ 	.byte	0x00, 0xf5, 0x21, 0x00


	//----- nvinfo : EIATTR_KPARAM_INFO
	.align		4
.L_701:
        /*0088*/ 	.byte	0x04, 0x17
        /*008a*/ 	.short	(.L_703 - .L_702)
.L_702:
        /*008c*/ 	.word	0x00000000
        /*0090*/ 	.short	0x0000
        /*0092*/ 	.short	0x0000
        /*0094*/ 	.byte	0x00, 0xf5, 0x21, 0x00


	//----- nvinfo : EIATTR_SPARSE_MMA_MASK
	.align		4
.L_703:
        /*0098*/ 	.byte	0x03, 0x50
        /*009a*/ 	.short	0x0000


	//----- nvinfo : EIATTR_MAXREG_COUNT
	.align		4
        /*009c*/ 	.byte	0x03, 0x1b
        /*009e*/ 	.short	0x00a8


	//----- nvinfo : EIATTR_MERCURY_ISA_VERSION
	.align		4
        /*00a0*/ 	.byte	0x03, 0x5f
        /*00a2*/ 	.short	0x0101


	//----- nvinfo : EIATTR_VRC_CTA_INIT_COUNT
	.align		4
        /*00a4*/ 	.byte	0x02, 0x4a
	.zero		1
	.zero		1


	//----- nvinfo : EIATTR_EXIT_INSTR_OFFSETS
	.align		4
        /*00a8*/ 	.byte	0x04, 0x1c
        /*00aa*/ 	.short	(.L_705 - .L_704)


	//   ....[0]....
.L_704:
        /*00ac*/ 	.word	0x00000010


	//----- nvinfo : EIATTR_MAX_THREADS
	.align		4
.L_705:
        /*00b0*/ 	.byte	0x04, 0x05
        /*00b2*/ 	.short	(.L_707 - .L_706)
.L_706:
        /*00b4*/ 	.word	0x00000140
        /*00b8*/ 	.word	0x00000001
        /*00bc*/ 	.word	0x00000001


	//----- nvinfo : EIATTR_CBANK_PARAM_SIZE
	.align		4
.L_707:
        /*00c0*/ 	.byte	0x03, 0x19
        /*00c2*/ 	.short	0x0048


	//----- nvinfo : EIATTR_PARAM_CBANK
	.align		4
        /*00c4*/ 	.byte	0x04, 0x0a
        /*00c6*/ 	.short	(.L_709 - .L_708)
	.align		4
.L_708:
        /*00c8*/ 	.word	index@(.nv.constant0._ZN13group_norm_v214gn_cuda_kernelI13__nv_bfloat16Li320ELi1ELi16ELi40ELi256ELb1ELi256ELi40ELi40ELi4ELb0ELi148ELb0ELb0ENS_16CompileConditionILi1000EEEEEvPT_PKS4_S7_S7_flPfS8_Pj)
        /*00cc*/ 	.short	0x0380
        /*00ce*/ 	.short	0x0048


	//----- nvinfo : EIATTR_SW_WAR
	.align		4
.L_709:
        /*00d0*/ 	.byte	0x04, 0x36
        /*00d2*/ 	.short	(.L_711 - .L_710)
.L_710:
        /*00d4*/ 	.word	0x00000008
.L_711:


//--------------------- .nv.info._ZN13group_norm_v218gn_bwd_cuda_kernelI6__halfLi320ELi1ELi32ELi20ELi256ELb0ELb1ELi256ELi20ELi20ELi4ELb1ELi96ELb0ELb0ELNS_15WgradSyncMethodE3ENS_16CompileConditionILi1000EEEEEvPT_S6_S6_PKS5_S8_S8_S8_PKfflPfPj --------------------------
	.section	.nv.info._ZN13group_norm_v218gn_bwd_cuda_kernelI6__halfLi320ELi1ELi32ELi20ELi256ELb0ELb1ELi256ELi20ELi20ELi4ELb1ELi96ELb0ELb0ELNS_15WgradSyncMethodE3ENS_16CompileConditionILi1000EEEEEvPT_S6_S6_PKS5_S8_S8_S8_PKfflPfPj,"",@"SHT_CUDA_INFO"
	.sectionflags	@""
	.align	4


	//----- nvinfo : EIATTR_CUDA_API_VERSION
	.align		4
        /*0000*/ 	.byte	0x04, 0x37
        /*0002*/ 	.short	(.L_713 - .L_712)
.L_712:
        /*0004*/ 	.word	0x00000082


	//----- nvinfo : EIATTR_KPARAM_INFO
	.align		4
.L_713:
        /*0008*/ 	.byte	0x04, 0x17
        /*000a*/ 	.short	(.L_715 - .L_714)
.L_714:
        /*000c*/ 	.word	0x00000000
        /*0010*/ 	.short	0x000b
        /*0012*/ 	.short	0x0058
        /*0014*/ 	.byte	0x00, 0xf5, 0x21, 0x00


	//----- nvinfo : EIATTR_KPARAM_INFO
	.align		4
.L_715:
        /*0018*/ 	.byte	0x04, 0x17
        /*001a*/ 	.short	(.L_717 - .L_716)
.L_716:
        /*001c*/ 	.word	0x00000000
        /*0020*/ 	.short	0x000a
        /*0022*/ 	.short	0x0050
        /*0024*/ 	.byte	0x00, 0xf5, 0x21, 0x00


	//----- nvinfo : EIATTR_KPARAM_INFO
	.align		4
.L_717:
        /*0028*/ 	.byte	0x04, 0x17
        /*002a*/ 	.short	(.L_719 - .L_718)
.L_718:
        /*002c*/ 	.word	0x00000000
        /*0030*/ 	.short	0x0009
        /*0032*/ 	.short	0x0048
        /*0034*/ 	.byte	0x00, 0xf0, 0x21, 0x00


	//----- nvinfo : EIATTR_KPARAM_INFO
	.align		4
.L_719:
        /*0038*/ 	.byte	0x04, 0x17
        /*003a*/ 	.short	(.L_721 - .L_720)
.L_720:
        /*003c*/ 	.word	0x00000000
        /*0040*/ 	.short	0x0008
        /*0042*/ 	.short	0x0040
        /*0044*/ 	.byte	0x00, 0xf0, 0x11, 0x00


	//----- nvinfo : EIATTR_KPARAM_INFO
	.align		4
.L_721:
        /*0048*/ 	.byte	0x04, 0x17
        /*004a*/ 	.short	(.L_723 - .L_722)
.L_722:
        /*004c*/ 	.word	0x00000000
        /*0050*/ 	.short	0x0007
        /*0052*/ 	.short	0x0038
        /*0054*/ 	.byte	0x00, 0xf5, 0x21, 0x00


	//----- nvinfo : EIATTR_KPARAM_INFO
	.align		4
.L_723:
        /*0058*/ 	.byte	0x04, 0x17
        /*005a*/ 	.short	(.L_725 - .L_724)
.L_724:
        /*005c*/ 	.word	0x00000000
        /*0060*/ 	.short	0x0006
        /*0062*/ 	.short	0x0030
        /*0064*/ 	.byte	0x00, 0xf5, 0x21, 0x00


	//----- nvinfo : EIATTR_KPARAM_INFO
	.align		4
.L_725:
        /*0068*/ 	.byte	0x04, 0x17
        /*006a*/ 	.short	(.L_727 - .L_726)
.L_726:
        /*006c*/ 	.word	0x00000000
        /*0070*/ 	.short	0x0005
        /*0072*/ 	.short	0x0028
        /*0074*/ 	.byte	0x00, 0xf5, 0x21, 0x00


	//----- nvinfo : EIATTR_KPARAM_INFO
	.align		4
.L_727:
        /*0078*/ 	.byte	0x04, 0x17
        /*007a*/ 	.short	(.L_729 - .L_728)
.L_728:
        /*007c*/ 	.word	0x00000000
        /*0080*/ 	.short	0x0004
        /*0082*/ 	.short	0x0020
        /*0084*/ 	.byte	0x00, 0xf5, 0x21, 0x00


	//----- nvinfo : EIATTR_KPARAM_INFO
	.align		4
.L_729:
        /*0088*/ 	.byte	0x04, 0x17
        /*008a*/ 	.short	(.L_731 - .L_730)
.L_730:
        /*008c*/ 	.word	0x00000000
        /*0090*/ 	.short	0x0003
        /*0092*/ 	.short	0x0018
        /*0094*/ 	.byte	0x00, 0xf5, 0x21, 0x00


	//----- nvinfo : EIATTR_KPARAM_INFO
	.align		4
.L_731:
        /*0098*/ 	.byte	0x04, 0x17
        /*009a*/ 	.short	(.L_733 - .L_732)
.L_732:
        /*009c*/ 	.word	0x00000000
        /*00a0*/ 	.short	0x0002
        /*00a2*/ 	.short	0x0010
        /*00a4*/ 	.byte	0x00, 0xf5, 0x21, 0x00


	//----- nvinfo : EIATTR_KPARAM_INFO
	.align		4
.L_733:
        /*00a8*/ 	.byte	0x04, 0x17
        /*00aa*/ 	.short	(.L_735 - .L_734)
.L_734:
        /*00ac*/ 	.word	0x00000000
        /*00b0*/ 	.short	0x0001
        /*00b2*/ 	.short	0x0008
        /*00b4*/ 	.byte	0x00, 0xf5, 0x21, 0x00


	//----- nvinfo : EIATTR_KPARAM_INFO
	.align		4
.L_735:
        /*00b8*/ 	.byte	0x04, 0x17
        /*00ba*/ 	.short	(.L_737 - .L_736)
.L_736:
        /*00bc*/ 	.word	0x00000000
        /*00c0*/ 	.short	0x0000
        /*00c2*/ 	.short	0x0000
        /*00c4*/ 	.byte	0x00, 0xf5, 0x21, 0x00


	//----- nvinfo : EIATTR_SPARSE_MMA_MASK
	.align		4
.L_737:
        /*00c8*/ 	.byte	0x03, 0x50
        /*00ca*/ 	.short	0x0000


	//----- nvinfo : EIATTR_MAXREG_COUNT
	.align		4
        /*00cc*/ 	.byte	0x03, 0x1b
        /*00ce*/ 	.short	0x00a8


	//----- nvinfo : EIATTR_MERCURY_ISA_VERSION
	.align		4
        /*00d0*/ 	.byte	0x03, 0x5f
        /*00d2*/ 	.short	0x0101


	//----- nvinfo : EIATTR_VRC_CTA_INIT_COUNT
	.align		4
        /*00d4*/ 	.byte	0x02, 0x4a
	.zero		1
	.zero		1


	//----- nvinfo : EIATTR_EXIT_INSTR_OFFSETS
	.align		4
        /*00d8*/ 	.byte	0x04, 0x1c
        /*00da*/ 	.short	(.L_739 - .L_738)


	//   ....[0]....
.L_738:
        /*00dc*/ 	.word	0x00000010


	//----- nvinfo : EIATTR_MAX_THREADS
	.align		4
.L_739:
        /*00e0*/ 	.byte	0x04, 0x05
        /*00e2*/ 	.short	(.L_741 - .L_740)
.L_740:
        /*00e4*/ 	.word	0x00000140
        /*00e8*/ 	.word	0x00000001
        /*00ec*/ 	.word	0x00000001


	//----- nvinfo : EIATTR_CBANK_PARAM_SIZE
	.align		4
.L_741:
        /*00f0*/ 	.byte	0x03, 0x19
        /*00f2*/ 	.short	0x0060


	//----- nvinfo : EIATTR_PARAM_CBANK
	.align		4
        /*00f4*/ 	.byte	0x04, 0x0a
        /*00f6*/ 	.short	(.L_743 - .L_742)
	.align		4
.L_742:
        /*00f8*/ 	.word	index@(.nv.constant0._ZN13group_norm_v218gn_bwd_cuda_kernelI6__halfLi320ELi1ELi32ELi20ELi256ELb0ELb1ELi256ELi20ELi20ELi4ELb1ELi96ELb0ELb0ELNS_15WgradSyncMethodE3ENS_16CompileConditionILi1000EEEEEvPT_S6_S6_PKS5_S8_S8_S8_PKfflPfPj)
        /*00fc*/ 	.short	0x0380
        /*00fe*/ 	.short	0x0060


	//----- nvinfo : EIATTR_SW_WAR
	.align		4
.L_743:
        /*0100*/ 	.byte	0x04, 0x36
        /*0102*/ 	.short	(.L_745 - .L_744)
.L_744:
        /*0104*/ 	.word	0x00000008
.L_745:


//--------------------- .nv.info._ZN13group_norm_v218gn_bwd_cuda_kernelI6__halfLi320ELi1ELi32ELi20ELi256ELb0ELb1ELi256ELi20ELi20ELi4ELb1ELi128ELb0ELb0ELNS_15WgradSyncMethodE3ENS_16CompileConditionILi1000EEEEEvPT_S6_S6_PKS5_S8_S8_S8_PKfflPfPj --------------------------
	.section	.nv.info._ZN13group_norm_v218gn_bwd_cuda_kernelI6__halfLi320ELi1ELi32ELi20ELi256ELb0ELb1ELi256ELi20ELi20ELi4ELb1ELi128ELb0ELb0ELNS_15WgradSyncMethodE3ENS_16CompileConditionILi1000EEEEEvPT_S6_S6_PKS5_S8_S8_S8_PKfflPfPj,"",@"SHT_CUDA_INFO"
	.sectionflags	@""
	.align	4


	//----- nvinfo : EIATTR_CUDA_API_VERSION
	.align		4
        /*0000*/ 	.byte	0x04, 0x37
        /*0002*/ 	.short	(.L_747 - .L_746)
.L_746:
        /*0004*/ 	.word	0x00000082


	//----- nvinfo : EIATTR_KPARAM_INFO
	.align		4
.L_747:
        /*0008*/ 	.byte	0x04, 0x17
        /*000a*/ 	.short	(.L_749 - .L_748)
.L_748:
        /*000c*/ 	.word	0x00000000
        /*0010*/ 	.short	0x000b
        /*0012*/ 	.short	0x0058
        /*0014*/ 	.byte	0x00, 0xf5, 0x21, 0x00


	//----- nvinfo : EIATTR_KPARAM_INFO
	.align		4
.L_749:
        /*0018*/ 	.byte	0x04, 0x17
        /*001a*/ 	.short	(.L_751 - .L_750)
.L_750:
        /*001c*/ 	.word	0x00000000
        /*0020*/ 	.short	0x000a
        /*0022*/ 	.short	0x0050
        /*0024*/ 	.byte	0x00, 0xf5, 0x21, 0x00


	//----- nvinfo : EIATTR_KPARAM_INFO
	.align		4
.L_751:
        /*0028*/ 	.byte	0x04, 0x17
        /*002a*/ 	.short	(.L_753 - .L_752)
.L_752:
        /*002c*/ 	.word	0x00000000
        /*0030*/ 	.short	0x0009
        /*0032*/ 	.short	0x0048
        /*0034*/ 	.byte	0x00, 0xf0, 0x21, 0x00


	//----- nvinfo : EIATTR_KPARAM_INFO
	.align		4
.L_753:
        /*0038*/ 	.byte	0x04, 0x17
        /*003a*/ 	.short	(.L_755 - .L_754)
.L_754:
        /*003c*/ 	.word	0x00000000
        /*0040*/ 	.short	0x0008
        /*0042*/ 	.short	0x0040
        /*0044*/ 	.byte	0x00, 0xf0, 0x11, 0x00


	//----- nvinfo : EIATTR_KPARAM_INFO
	.align		4
.L_755:
        /*0048*/ 	.byte	0x04, 0x17
        /*004a*/ 	.short	(.L_757 - .L_756)
.L_756:
        /*004c*/ 	.word	0x00000000
        /*0050*/ 	.short	0x0007
        /*0052*/ 	.short	0x0038
        /*0054*/ 	.byte	0x00, 0xf5, 0x21, 0x00


	//----- nvinfo : EIATTR_KPARAM_INFO
	.align		4
.L_757:
        /*0058*/ 	.byte	0x04, 0x17
        /*005a*/ 	.short	(.L_759 - .L_758)
.L_758:
        /*005c*/ 	.word	0x00000000
        /*0060*/ 	.short	0x0006
        /*0062*/ 	.short	0x0030
        /*0064*/ 	.byte	0x00, 0xf5, 0x21, 0x00


	//----- nvinfo : EIATTR_KPARAM_INFO
	.align		4
.L_759:
        /*0068*/ 	.byte	0x04, 0x17
        /*006a*/ 	.short	(.L_761 - .L_760)
.L_760:
        /*006c*/ 	.word	0x00000000
        /*0070*/ 	.short	0x0005
        /*0072*/ 	.short	0x0028
        /*0074*/ 	.byte	0x00, 0xf5, 0x21, 0x00


	//----- nvinfo : EIATTR_KPARAM_INFO
	.align		4
.L_761:
        /*0078*/ 	.byte	0x04, 0x17
        /*007a*/ 	.short	(.L_763 - .L_762)
.L_762:
        /*007c*/ 	.word	0x00000000
        /*0080*/ 	.short	0x0004
        /*0082*/ 	.short	0x0020
        /*0084*/ 	.byte	0x00, 0xf5, 0x21, 0x00


	//----- nvinfo : EIATTR_KPARAM_INFO
	.align		4
.L_763:
        /*0088*/ 	.byte	0x04, 0x17
        /*008a*/ 	.short	(.L_765 - .L_764)
.L_764:
        /*008c*/ 	.word	0x00000000
        /*0090*/ 	.short	0x0003
        /*0092*/ 	.short	0x0018
        /*0094*/ 	.byte	0x00, 0xf5, 0x21, 0x00


	//----- nvinfo : EIATTR_KPARAM_INFO
	.align		4
.L_765:
        /*0098*/ 	.byte	0x04, 0x17
        /*009a*/ 	.short	(.L_767 - .L_766)
.L_766:
        /*009c*/ 	.word	0x00000000
        /*00a0*/ 	.short	0x0002
        /*00a2*/ 	.short	0x0010
        /*00a4*/ 	.byte	0x00, 0xf5, 0x21, 0x00


	//----- nvinfo : EIATTR_KPARAM_INFO
	.align		4
.L_767:
        /*00a8*/ 	.byte	0x04, 0x17
        /*00aa*/ 	.short	(.L_769 - .L_768)
.L_768:
        /*00ac*/ 	.word	0x00000000
        /*00b0*/ 	.short	0x0001
        /*00b2*/ 	.short	0x0008
        /*00b4*/ 	.byte	0x00, 0xf5, 0x21, 0x00


	//----- nvinfo : EIATTR_KPARAM_INFO
	.align		4
.L_769:
        /*00b8*/ 	.byte	0x04, 0x17
        /*00ba*/ 	.short	(.L_771 - .L_770)
.L_770:
        /*00bc*/ 	.word	0x00000000
        /*00c0*/ 	.short	0x0000
        /*00c2*/ 	.short	0x0000
        /*00c4*/ 	.byte	0x00, 0xf5, 0x21, 0x00


	//----- nvinfo : EIATTR_SPARSE_MMA_MASK
	.align		4
.L_771:
        /*00c8*/ 	.byte	0x03, 0x50
        /*00ca*/ 	.short	0x0000


	//----- nvinfo : EIATTR_MAXREG_COUNT
	.align		4
        /*00cc*/ 	.byte	0x03, 0x1b
        /*00ce*/ 	.short	0x00a8


	//----- nvinfo : EIATTR_MERCURY_ISA_VERSION
	.align		4
        /*00d0*/ 	.byte	0x03, 0x5f
        /*00d2*/ 	.short	0x0101


	//----- nvinfo : EIATTR_VRC_CTA_INIT_COUNT
	.align		4
        /*00d4*/ 	.byte	0x02, 0x4a
	.zero		1
	.zero		1


	//----- nvinfo : EIATTR_EXIT_INSTR_OFFSETS
	.align		4
        /*00d8*/ 	.byte	0x04, 0x1c
        /*00da*/ 	.short	(.L_773 - .L_772)


	//   ....[0]....
.L_772:
        /*00dc*/ 	.word	0x00000010


	//----- nvinfo : EIATTR_MAX_THREADS
	.align		4
.L_773:
        /*00e0*/ 	.byte	0x04, 0x05
        /*00e2*/ 	.short	(.L_775 - .L_774)
.L_774:
        /*00e4*/ 	.word	0x00000140
        /*00e8*/ 	.word	0x00000001
        /*00ec*/ 	.word	0x00000001


	//----- nvinfo : EIATTR_CBANK_PARAM_SIZE
	.align		4
.L_775:
        /*00f0*/ 	.byte	0x03, 0x19
        /*00f2*/ 	.short	0x0060


	//----- nvinfo : EIATTR_PARAM_CBANK
	.align		4
        /*00f4*/ 	.byte	0x04, 0x0a
        /*00f6*/ 	.short	(.L_777 - .L_776)
	.align		4
.L_776:
        /*00f8*/ 	.word	index@(.nv.constant0._ZN13group_norm_v218gn_bwd_cuda_kernelI6__halfLi320ELi1ELi32ELi20ELi256ELb0ELb1ELi256ELi20ELi20ELi4ELb1ELi128ELb0ELb0ELNS_15WgradSyncMethodE3ENS_16CompileConditionILi1000EEEEEvPT_S6_S6_PKS5_S8_S8_S8_PKfflPfPj)
        /*00fc*/ 	.short	0x0380
        /*00fe*/ 	.short	0x0060


	//----- nvinfo : EIATTR_SW_WAR
	.align		4
.L_777:
        /*0100*/ 	.byte	0x04, 0x36
        /*0102*/ 	.short	(.L_779 - .L_778)
.L_778:
        /*0104*/ 	.word	0x00000008
.L_779:


//--------------------- .nv.info._ZN13group_norm_v218gn_bwd_cuda_kernelI6__halfLi320ELi3ELi16ELi40ELi256ELb1ELb1ELi2ELi320ELi320ELi2ELb1ELi2ELb0ELb0ELNS_15WgradSyncMethodE3ENS_16CompileConditionILi1000EEEEEvPT_S6_S6_PKS5_S8_S8_S8_PKfflPfPj --------------------------
	.section	.nv.info._ZN13group_norm_v218gn_bwd_cuda_kernelI6__halfLi320ELi3ELi16ELi40ELi256ELb1ELb1ELi2ELi320ELi320ELi2ELb1ELi2ELb0ELb0ELNS_15WgradSyncMethodE3ENS_16CompileConditionILi1000EEEEEvPT_S6_S6_PKS5_S8_S8_S8_PKfflPfPj,"",@"SHT_CUDA_INFO"
	.sectionflags	@""
	.align	4


	//----- nvinfo : EIATTR_CUDA_API_VERSION
	.align		4
        /*0000*/ 	.byte	0x04, 0x37
        /*0002*/ 	.short	(.L_781 - .L_780)
.L_780:
        /*0004*/ 	.word	0x00000082


	//----- nvinfo : EIATTR_KPARAM_INFO
	.align		4
.L_781:
        /*0008*/ 	.byte	0x04, 0x17
        /*000a*/ 	.short	(.L_783 - .L_782)
.L_782:
        /*000c*/ 	.word	0x00000000
        /*0010*/ 	.short	0x000b
        /*0012*/ 	.short	0x0058
        /*0014*/ 	.byte	0x00, 0xf5, 0x21, 0x00


	//----- nvinfo : EIATTR_KPARAM_INFO
	.align		4
.L_783:
        /*0018*/ 	.byte	0x04, 0x17
        /*001a*/ 	.short	(.L_785 - .L_784)
.L_784:
        /*001c*/ 	.word	0x00000000
        /*0020*/ 	.short	0x000a
        /*0022*/ 	.short	0x0050
        /*0024*/ 	.byte	0x00, 0xf5, 0x21, 0x00


	//----- nvinfo : EIATTR_KPARAM_INFO
	.align		4
.L_785:
        /*0028*/ 	.byte	0x04, 0x17
        /*002a*/ 	.short	(.L_787 - .L_786)
.L_786:
        /*002c*/ 	.word	0x00000000
        /*0030*/ 	.short	0x0009
        /*0032*/ 	.short	0x0048
        /*0034*/ 	.byte	0x00, 0xf0, 0x21, 0x00


	//----- nvinfo : EIATTR_KPARAM_INFO
	.align		4
.L_787:
        /*0038*/ 	.byte	0x04, 0x17
        /*003a*/ 	.short	(.L_789 - .L_788)
.L_788:
        /*003c*/ 	.word	0x00000000
        /*0040*/ 	.short	0x0008
        /*0042*/ 	.short	0x0040
        /*0044*/ 	.byte	0x00, 0xf0, 0x11, 0x00


	//----- nvinfo : EIATTR_KPARAM_INFO
	.align		4
.L_789:
        /*0048*/ 	.byte	0x04, 0x17
        /*004a*/ 	.short	(.L_791 - .L_790)
.L_790:
        /*004c*/ 	.word	0x00000000
        /*0050*/ 	.short	0x0007
        /*0052*/ 	.short	0x0038
        /*0054*/ 	.byte	0x00, 0xf5, 0x21, 0x00


	//----- nvinfo : EIATTR_KPARAM_INFO
	.align		4
.L_791:
        /*0058*/ 	.byte	0x04, 0x17
        /*005a*/ 	.short	(.L_793 - .L_792)
.L_792:
        /*005c*/ 	.word	0x00000000
        /*0060*/ 	.short	0x0006
        /*0062*/ 	.short	0x0030
        /*0064*/ 	.byte	0x00, 0xf5, 0x21, 0x00


	//----- nvinfo : EIATTR_KPARAM_INFO
	.align		4
.L_793:
        /*0068*/ 	.byte	0x04, 0x17
        /*006a*/ 	.short	(.L_795 - .L_794)
.L_794:
        /*006c*/ 	.word	0x00000000
        /*0070*/ 	.short	0x0005
        /*0072*/ 	.short	0x0028
        /*0074*/ 	.byte	0x00, 0xf5, 0x21, 0x00


	//----- nvinfo : EIATTR_KPARAM_INFO
	.align		4
.L_795:
        /*0078*/ 	.byte	0x04, 0x17
        /*007a*/ 	.short	(.L_797 - .L_796)
.L_796:
        /*007c*/ 	.word	0x00000000
        /*0080*/ 	.short	0x0004
        /*0082*/ 	.short	0x0020
        /*0084*/ 	.byte	0x00, 0xf5, 0x21, 0x00


	//----- nvinfo : EIATTR_KPARAM_INFO
	.align		4
.L_797:
        /*0088*/ 	.byte	0x04, 0x17
        /*008a*/ 	.short	(.L_799 - .L_798)
.L_798:
        /*008c*/ 	.word	0x00000000
        /*0090*/ 	.short	0x0003
        /*0092*/ 	.short	0x0018
        /*0094*/ 	.byte	0x00, 0xf5, 0x21, 0x00


	//----- nvinfo : EIATTR_KPARAM_INFO
	.align		4
.L_799:
        /*0098*/ 	.byte	0x04, 0x17
        /*009a*/ 	.short	(.L_801 - .L_800)
.L_800:
        /*009c*/ 	.word	0x00000000
        /*00a0*/ 	.short	0x0002
        /*00a2*/ 	.short	0x0010
        /*00a4*/ 	.byte	0x00, 0xf5, 0x21, 0x00


	//----- nvinfo : EIATTR_KPARAM_INFO
	.align		4
.L_801:
        /*00a8*/ 	.byte	0x04, 0x17
        /*00aa*/ 	.short	(.L_803 - .L_802)
.L_802:
        /*00ac*/ 	.word	0x00000000
        /*00b0*/ 	.short	0x0001
        /*00b2*/ 	.short	0x0008
        /*00b4*/ 	.byte	0x00, 0xf5, 0x21, 0x00


	//----- nvinfo : EIATTR_KPARAM_INFO
	.align		4
.L_803:
        /*00b8*/ 	.byte	0x04, 0x17
        /*00ba*/ 	.short	(.L_805 - .L_804)
.L_804:
        /*00bc*/ 	.word	0x00000000
        /*00c0*/ 	.short	0x0000
        /*00c2*/ 	.short	0x0000
        /*00c4*/ 	.byte	0x00, 0xf5, 0x21, 0x00


	//----- nvinfo : EIATTR_SPARSE_MMA_MASK
	.align		4
.L_805:
        /*00c8*/ 	.byte	0x03, 0x50
        /*00ca*/ 	.short	0x0000


	//----- nvinfo : EIATTR_MAXREG_COUNT
	.align		4
        /*00cc*/ 	.byte	0x03, 0x1b
        /*00ce*/ 	.short	0x0040


	//----- nvinfo : EIATTR_MERCURY_ISA_VERSION
	.align		4
        /*00d0*/ 	.byte	0x03, 0x5f
        /*00d2*/ 	.short	0x0101


	//----- nvinfo : EIATTR_VRC_CTA_INIT_COUNT
	.align		4
        /*00d4*/ 	.byte	0x02, 0x4a
	.zero		1
	.zero		1


	//----- nvinfo : EIATTR_EXIT_INSTR_OFFSETS
	.align		4
        /*00d8*/ 	.byte	0x04, 0x1c
        /*00da*/ 	.short	(.L_807 - .L_806)


	//   ....[0]....
.L_806:
        /*00dc*/ 	.word	0x00000010


	//----- nvinfo : EIATTR_MAX_THREADS
	.align		4
.L_807:
        /*00e0*/ 	.byte	0x04, 0x05
        /*00e2*/ 	.short	(.L_809 - .L_808)
.L_808:
        /*00e4*/ 	.word	0x00000140
        /*00e8*/ 	.word	0x00000001
        /*00ec*/ 	.word	0x00000001


	//----- nvinfo : EIATTR_CBANK_PARAM_SIZE
	.align		4
.L_809:
        /*00f0*/ 	.byte	0x03, 0x19
        /*00f2*/ 	.short	0x0060


	//----- nvinfo : EIATTR_PARAM_CBANK
	.align		4
        /*00f4*/ 	.byte	0x04, 0x0a
        /*00f6*/ 	.short	(.L_811 - .L_810)
	.align		4
.L_810:
        /*00f8*/ 	.word	index@(.nv.constant0._ZN13group_norm_v218gn_bwd_cuda_kernelI6__halfLi320ELi3ELi16ELi40ELi256ELb1ELb1ELi2ELi320ELi320ELi2ELb1ELi2ELb0ELb0ELNS_15WgradSyncMethodE3ENS_16CompileConditionILi1000EEEEEvPT_S6_S6_PKS5_S8_S8_S8_PKfflPfPj)
        /*00fc*/ 	.short	0x0380
        /*00fe*/ 	.short	0x0060


	//----- nvinfo : EIATTR_SW_WAR
	.align		4
.L_811:
        /*0100*/ 	.byte	0x04, 0x36
        /*0102*/ 	.short	(.L_813 - .L_812)
.L_812:
        /*0104*/ 	.word	0x00000008
.L_813:


//--------------------- .nv.info._ZN13group_norm_v218gn_bwd_cuda_kernelI6__halfLi320ELi1ELi16ELi40ELi256ELb1ELb1ELi4ELi320ELi320ELi4ELb1ELi2ELb0ELb0ELNS_15WgradSyncMethodE3ENS_16CompileConditionILi1000EEEEEvPT_S6_S6_PKS5_S8_S8_S8_PKfflPfPj --------------------------
	.section	.nv.info._ZN13group_norm_v218gn_bwd_cuda_kernelI6__halfLi320ELi1ELi16ELi40ELi256ELb1ELb1ELi4ELi320ELi320ELi4ELb1ELi2ELb0ELb0ELNS_15WgradSyncMethodE3ENS_16CompileConditionILi1000EEEEEvPT_S6_S6_PKS5_S8_S8_S8_PKfflPfPj,"",@"SHT_CUDA_INFO"
	.sectionflags	@""
	.align	4


	//----- nvinfo : EIATTR_CUDA_API_VERSION
	.align		4
        /*0000*/ 	.byte	0x04, 0x37
        /*0002*/ 	.short	(.L_815 - .L_814)
.L_814:
        /*0004*/ 	.word	0x00000082


	//----- nvinfo : EIATTR_KPARAM_INFO
	.align		4
.L_815:
        /*0008*/ 	.byte	0x04, 0x17
        /*000a*/ 	.short	(.L_817 - .L_816)
.L_816:
        /*000c*/ 	.word	0x00000000
        /*0010*/ 	.short	0x000b
        /*0012*/ 	.short	0x0058
        /*0014*/ 	.byte	0x00, 0xf5, 0x21, 0x00


	//----- nvinfo : EIATTR_KPARAM_INFO
	.align		4
.L_817:
        /*0018*/ 	.byte	0x04, 0x17
        /*001a*/ 	.short	(.L_819 - .L_818)
.L_818:
        /*001c*/ 	.word	0x00000000
        /*0020*/ 	.short	0x000a
        /*0022*/ 	.short	0x0050
        /*0024*/ 	.byte	0x00, 0xf5, 0x21, 0x00


	//----- nvinfo : EIATTR_KPARAM_INFO
	.align		4
.L_819:
        /*0028*/ 	.byte	0x04, 0x17
        /*002a*/ 	.short	(.L_821 - .L_820)
.L_820:
        /*002c*/ 	.word	0x00000000
        /*0030*/ 	.short	0x0009
        /*0032*/ 	.short	0x0048
        /*0034*/ 	.byte	0x00, 0xf0, 0x21, 0x00


	//----- nvinfo : EIATTR_KPARAM_INFO
	.align		4
.L_821:
        /*0038*/ 	.byte	0x04, 0x17
        /*003a*/ 	.short	(.L_823 - .L_822)
.L_822:
        /*003c*/ 	.word	0x00000000
        /*0040*/ 	.short	0x0008
        /*0042*/ 	.short	0x0040
        /*0044*/ 	.byte	0x00, 0xf0, 0x11, 0x00


	//----- nvinfo : EIATTR_KPARAM_INFO
	.align		4
.L_823:
        /*0048*/ 	.byte	0x04, 0x17
        /*004a*/ 	.short	(.L_825 - .L_824)
.L_824:
        /*004c*/ 	.word	0x00000000
        /*0050*/ 	.short	0x0007
        /*0052*/ 	.short	0x0038
        /*0054*/ 	.byte	0x00, 0xf5, 0x21, 0x00


	//----- nvinfo : EIATTR_KPARAM_INFO
	.align		4
.L_825:
        /*0058*/ 	.byte	0x04, 0x17
        /*005a*/ 	.short	(.L_827 - .L_826)
.L_826:
        /*005c*/ 	.word	0x00000000
        /*0060*/ 	.short	0x0006
        /*0062*/ 	.short	0x0030
        /*0064*/ 	.byte	0x00, 0xf5, 0x21, 0x00


	//----- nvinfo : EIATTR_KPARAM_INFO
	.align		4
.L_827:
        /*0068*/ 	.byte	0x04, 0x17
        /*006a*/ 	.short	(.L_829 - .L_828)
.L_828:
        /*006c*/ 	.word	0x00000000
        /*0070*/ 	.short	0x0005
        /*0072*/ 	.short	0x0028
        /*0074*/ 	.byte	0x00, 0xf5, 0x21, 0x00


	//----- nvinfo : EIATTR_KPARAM_INFO
	.align		4
.L_829:
        /*0078*/ 	.byte	0x04, 0x17
        /*007a*/ 	.short	(.L_831 - .L_830)
.L_830:
        /*007c*/ 	.word	0x00000000
        /*0080*/ 	.short	0x0004
        /*0082*/ 	.short	0x0020
        /*0084*/ 	.byte	0x00, 0xf5, 0x21, 0x00


	//----- nvinfo : EIATTR_KPARAM_INFO
	.align		4
.L_831:
        /*0088*/ 	.byte	0x04, 0x17
        /*008a*/ 	.short	(.L_833 - .L_832)
.L_832:
        /*008c*/ 	.word	0x00000000
        /*0090*/ 	.short	0x0003
        /*0092*/ 	.short	0x0018
        /*0094*/ 	.byte	0x00, 0xf5, 0x21, 0x00


	//----- nvinfo : EIATTR_KPARAM_INFO
	.align		4
.L_833:
        /*0098*/ 	.byte	0x04, 0x17
        /*009a*/ 	.short	(.L_835 - .L_834)
.L_834:
        /*009c*/ 	.word	0x00000000
        /*00a0*/ 	.short	0x0002
        /*00a2*/ 	.short	0x0010
        /*00a4*/ 	.byte	0x00, 0xf5, 0x21, 0x00


	//----- nvinfo : EIATTR_KPARAM_INFO
	.align		4
.L_835:
        /*00a8*/ 	.byte	0x04, 0x17
        /*00aa*/ 	.short	(.L_837 - .L_836)
.L_836:
        /*00ac*/ 	.word	0x00000000
        /*00b0*/ 	.short	0x0001
        /*00b2*/ 	.short	0x0008
        /*00b4*/ 	.byte	0x00, 0xf5, 0x21, 0x00


	//----- nvinfo : EIATTR_KPARAM_INFO
	.align		4
.L_837:
        /*00b8*/ 	.byte	0x04, 0x17
        /*00ba*/ 	.short	(.L_839 - .L_838)
.L_838:
        /*00bc*/ 	.word	0x00000000
        /*00c0*/ 	.short	0x0000
        /*00c2*/ 	.short	0x0000
        /*00c4*/ 	.byte	0x00, 0xf5, 0x21, 0x00


	//----- nvinfo : EIATTR_SPARSE_MMA_MASK
	.align		4
.L_839:
        /*00c8*/ 	.byte	0x03, 0x50
        /*00ca*/ 	.short	0x0000


	//----- nvinfo : EIATTR_MAXREG_COUNT
	.align		4
        /*00cc*/ 	.byte	0x03, 0x1b
        /*00ce*/ 	.short	0x00a8


	//----- nvinfo : EIATTR_MERCURY_ISA_VERSION
	.align		4
        /*00d0*/ 	.byte	0x03, 0x5f
        /*00d2*/ 	.short	0x0101


	//----- nvinfo : EIATTR_VRC_CTA_INIT_COUNT
	.align		4
        /*00d4*/ 	.byte	0x02, 0x4a
	.zero		1
	.zero		1


	//----- nvinfo : EIATTR_EXIT_INSTR_OFFSETS
	.align		4
        /*00d8*/ 	.byte	0x04, 0x1c
        /*00da*/ 	.short	(.L_841 - .L_840)


	//   ....[0]....
.L_840:
        /*00dc*/ 	.word	0x00000010


	//----- nvinfo : EIATTR_MAX_THREADS
	.align		4
.L_841:
        /*00e0*/ 	.byte	0x04, 0x05
        /*00e2*/ 	.short	(.L_843 - .L_842)
.L_842:
        /*00e4*/ 	.word	0x00000140
        /*00e8*/ 	.word	0x00000001
        /*00ec*/ 	.word	0x00000001


	//----- nvinfo : EIATTR_CBANK_PARAM_SIZE
	.align		4
.L_843:
        /*00f0*/ 	.byte	0x03, 0x19
        /*00f2*/ 	.short	0x0060


	//----- nvinfo : EIATTR_PARAM_CBANK
	.align		4
        /*00f4*/ 	.byte	0x04, 0x0a
        /*00f6*/ 	.short	(.L_845 - .L_844)
	.align		4
.L_844:
        /*00f8*/ 	.word	index@(.nv.constant0._ZN13group_norm_v218gn_bwd_cuda_kernelI6__halfLi320ELi1ELi16ELi40ELi256ELb1ELb1ELi4ELi320ELi320ELi4ELb1ELi2ELb0ELb0ELNS_15WgradSyncMethodE3ENS_16CompileConditionILi1000EEEEEvPT_S6_S6_PKS5_S8_S8_S8_PKfflPfPj)
        /*00fc*/ 	.short	0x0380
        /*00fe*/ 	.short	0x0060


	//----- nvinfo : EIATTR_SW_WAR
	.align		4
.L_845:
        /*0100*/ 	.byte	0x04, 0x36
        /*0102*/ 	.short	(.L_847 - .L_846)
.L_846:
        /*0104*/ 	.word	0x00000008
.L_847:


//--------------------- .nv.info._ZN13group_norm_v218gn_bwd_cuda_kernelI6__halfLi320ELi3ELi16ELi40ELi256ELb1ELb1ELi4ELi320ELi320ELi4ELb1ELi4ELb0ELb0ELNS_15WgradSyncMethodE3ENS_16CompileConditionILi1000EEEEEvPT_S6_S6_PKS5_S8_S8_S8_PKfflPfPj --------------------------
	.section	.nv.info._ZN13group_norm_v218gn_bwd_cuda_kernelI6__halfLi320ELi3ELi16ELi40ELi256ELb1ELb1ELi4ELi320ELi320ELi4ELb1ELi4ELb0ELb0ELNS_15WgradSyncMethodE3ENS_16CompileConditionILi1000EEEEEvPT_S6_S6_PKS5_S8_S8_S8_PKfflPfPj,"",@"SHT_CUDA_INFO"
	.sectionflags	@""
	.align	4


	//----- nvinfo : EIATTR_CUDA_API_VERSION
	.align		4
        /*0000*/ 	.byte	0x04, 0x37
        /*0002*/ 	.short	(.L_849 - .L_848)
.L_848:
        /*0004*/ 	.word	0x00000082


	//----- nvinfo : EIATTR_KPARAM_INFO
	.align		4
.L_849:
        /*0008*/ 	.byte	0x04, 0x17
        /*000a*/ 	.short	(.L_851 - .L_850)
.L_850:
        /*000c*/ 	.word	0x00000000
        /*0010*/ 	.short	0x000b
        /*0012*/ 	.short	0x0058
        /*0014*/ 	.byte	0x00, 0xf5, 0x21, 0x00


	//----- nvinfo : EIATTR_KPARAM_INFO
	.align		4
.L_851:
        /*0018*/ 	.byte	0x04, 0x17
        /*001a*/ 	.short	(.L_853 - .L_852)
.L_852:
        /*001c*/ 	.word	0x00000000
        /*0020*/ 	.short	0x000a
        /*0022*/ 	.short	0x0050
        /*0024*/ 	.byte	0x00, 0xf5, 0x21, 0x00


	//----- nvinfo : EIATTR_KPARAM_INFO
	.align		4
.L_853:
        /*0028*/ 	.byte	0x04, 0x17
        /*002a*/ 	.short	(.L_855 - .L_854)
.L_854:
        /*002c*/ 	.word	0x00000000
        /*0030*/ 	.short	0x0009
        /*0032*/ 	.short	0x0048
        /*0034*/ 	.byte	0x00, 0xf0, 0x21, 0x00


	//----- nvinfo : EIATTR_KPARAM_INFO
	.align		4
.L_855:
        /*0038*/ 	.byte	0x04, 0x17
        /*003a*/ 	.short	(.L_857 - .L_856)
.L_856:
        /*003c*/ 	.word	0x00000000
        /*0040*/ 	.short	0x0008
        /*0042*/ 	.short	0x0040
        /*0044*/ 	.byte	0x00, 0xf0, 0x11, 0x00


	//----- nvinfo : EIATTR_KPARAM_INFO
	.align		4
.L_857:
        /*0048*/ 	.byte	0x04, 0x17
        /*004a*/ 	.short	(.L_859 - .L_858)
.L_858:
        /*004c*/ 	.word	0x00000000
        /*0050*/ 	.short	0x0007
        /*0052*/ 	.short	0x0038
        /*0054*/ 	.byte	0x00, 0xf5, 0x21, 0x00


	//----- nvinfo : EIATTR_KPARAM_INFO
	.align		4
.L_859:
        /*0058*/ 	.byte	0x04, 0x17
        /*005a*/ 	.short	(.L_861 - .L_860)
.L_860:
        /*005c*/ 	.word	0x00000000
        /*0060*/ 	.short	0x0006
        /*0062*/ 	.short	0x0030
        /*0064*/ 	.byte	0x00, 0xf5, 0x21, 0x00


	//----- nvinfo : EIATTR_KPARAM_INFO
	.align		4
.L_861:
        /*0068*/ 	.byte	0x04, 0x17
        /*006a*/ 	.short	(.L_863 - .L_862)
.L_862:
        /*006c*/ 	.word	0x00000000
        /*0070*/ 	.short	0x0005
        /*0072*/ 	.short	0x0028
        /*0074*/ 	.byte	0x00, 0xf5, 0x21, 0x00


	//----- nvinfo : EIATTR_KPARAM_INFO
	.align		4
.L_863:
        /*0078*/ 	.byte	0x04, 0x17
        /*007a*/ 	.short	(.L_865 - .L_864)
.L_864:
        /*007c*/ 	.word	0x00000000
        /*0080*/ 	.short	0x0004
        /*0082*/ 	.short	0x0020
        /*0084*/ 	.byte	0x00, 0xf5, 0x21, 0x00


	//----- nvinfo : EIATTR_KPARAM_INFO
	.align		4
.L_865:
        /*0088*/ 	.byte	0x04, 0x17
        /*008a*/ 	.short	(.L_867 - .L_866)
.L_866:
        /*008c*/ 	.word	0x00000000
        /*0090*/ 	.short	0x0003
        /*0092*/ 	.short	0x0018
        /*0094*/ 	.byte	0x00, 0xf5, 0x21, 0x00


	//----- nvinfo : EIATTR_KPARAM_INFO
	.align		4
.L_867:
        /*0098*/ 	.byte	0x04, 0x17
        /*009a*/ 	.short	(.L_869 - .L_868)
.L_868:
        /*009c*/ 	.word	0x00000000
        /*00a0*/ 	.short	0x0002
        /*00a2*/ 	.short	0x0010
        /*00a4*/ 	.byte	0x00, 0xf5, 0x21, 0x00


	//----- nvinfo : EIATTR_KPARAM_INFO
	.align		4
.L_869:
        /*00a8*/ 	.byte	0x04, 0x17
        /*00aa*/ 	.short	(.L_871 - .L_870)
.L_870:
        /*00ac*/ 	.word	0x00000000
        /*00b0*/ 	.short	0x0001
        /*00b2*/ 	.short	0x0008
        /*00b4*/ 	.byte	0x00, 0xf5, 0x21, 0x00


	//----- nvinfo : EIATTR_KPARAM_INFO
	.align		4
.L_871:
        /*00b8*/ 	.byte	0x04, 0x17
        /*00ba*/ 	.short	(.L_873 - .L_872)
.L_872:
        /*00bc*/ 	.word	0x00000000
        /*00c0*/ 	.short	0x0000
        /*00c2*/ 	.short	0x0000
        /*00c4*/ 	.byte	0x00, 0xf5, 0x21, 0x00


	//----- nvinfo : EIATTR_SPARSE_MMA_MASK
	.align		4
.L_873:
        /*00c8*/ 	.byte	0x03, 0x50
        /*00ca*/ 	.short	0x0000


	//----- nvinfo : EIATTR_MAXREG_COUNT
	.align		4
        /*00cc*/ 	.byte	0x03, 0x1b
        /*00ce*/ 	.short	0x0040


	//----- nvinfo : EIATTR_MERCURY_ISA_VERSION
	.align		4
        /*00d0*/ 	.byte	0x03, 0x5f
        /*00d2*/ 	.short	0x0101


	//----- nvinfo : EIATTR_VRC_CTA_INIT_COUNT
	.align		4
        /*00d4*/ 	.byte	0x02, 0x4a
	.zero		1
	.zero		1


	//----- nvinfo : EIATTR_EXIT_INSTR_OFFSETS
	.align		4
        /*00d8*/ 	.byte	0x04, 0x1c
        /*00da*/ 	.short	(.L_875 - .L_874)


	//   ....[0]....
.L_874:
        /*00dc*/ 	.word	0x00000010


	//----- nvinfo : EIATTR_MAX_THREADS
	.align		4
.L_875:
        /*00e0*/ 	.byte	0x04, 0x05
        /*00e2*/ 	.short	(.L_877 - .L_876)
.L_876:
        /*00e4*/ 	.word	0x00000140
        /*00e8*/ 	.word	0x00000001
        /*00ec*/ 	.word	0x00000001


	//----- nvinfo : EIATTR_CBANK_PARAM_SIZE
	.align		4
.L_877:
        /*00f0*/ 	.byte	0x03, 0x19
        /*00f2*/ 	.short	0x0060


	//----- nvinfo : EIATTR_PARAM_CBANK
	.align		4
        /*00f4*/ 	.byte	0x04, 0x0a
        /*00f6*/ 	.short	(.L_879 - .L_878)
	.align		4
.L_878:
        /*00f8*/ 	.word	index@(.nv.constant0._ZN13group_norm_v218gn_bwd_cuda_kernelI6__halfLi320ELi3ELi16ELi40ELi256ELb1ELb1ELi4ELi320ELi320ELi4ELb1ELi4ELb0ELb0ELNS_15WgradSyncMethodE3ENS_16CompileConditionILi1000EEEEEvPT_S6_S6_PKS5_S8_S8_S8_PKfflPfPj)
        /*00fc*/ 	.short	0x0380
        /*00fe*/ 	.short	0x0060


	//----- nvinfo : EIATTR_SW_WAR
	.align		4
.L_879:
        /*0100*/ 	.byte	0x04, 0x36
        /*0102*/ 	.short	(.L_881 - .L_880)
.L_880:
        /*0104*/ 	.word	0x00000008
.L_881:


//--------------------- .nv.info._ZN13group_norm_v218gn_bwd_cuda_kernelI6__halfLi320ELi1ELi16ELi40ELi256ELb1ELb1ELi8ELi320ELi320ELi4ELb1ELi4ELb0ELb0ELNS_15WgradSyncMethodE3ENS_16CompileConditionILi1000EEEEEvPT_S6_S6_PKS5_S8_S8_S8_PKfflPfPj --------------------------
	.section	.nv.info._ZN13group_norm_v218gn_bwd_cuda_kernelI6__halfLi320ELi1ELi16ELi40ELi256ELb1ELb1ELi8ELi320ELi320ELi4ELb1ELi4ELb0ELb0ELNS_15WgradSyncMethodE3ENS_16CompileConditionILi1000EEEEEvPT_S6_S6_PKS5_S8_S8_S8_PKfflPfPj,"",@"SHT_CUDA_INFO"
	.sectionflags	@""
	.align	4


	//----- nvinfo : EIATTR_CUDA_API_VERSION
	.align		4
        /*0000*/ 	.byte	0x04, 0x37
        /*0002*/ 	.short	(.L_883 - .L_882)
.L_882:
        /*0004*/ 	.word	0x00000082


	//----- nvinfo : EIATTR_KPARAM_INFO
	.align		4
.L_883:
        /*0008*/ 	.byte	0x04, 0x17
        /*000a*/ 	.short	(.L_885 - .L_884)
.L_884:
        /*000c*/ 	.word	0x00000000
        /*0010*/ 	.short	0x000b
        /*0012*/ 	.short	0x0058
        /*0014*/ 	.byte	0x00, 0xf5, 0x21, 0x00


	//----- nvinfo : EIATTR_KPARAM_INFO
	.align		4
.L_885:
        /*0018*/ 	.byte	0x04, 0x17
        /*001a*/ 	.short	(.L_887 - .L_886)
.L_886:
        /*001c*/ 	.word	0x00000000
        /*0020*/ 	.short	0x000a
        /*0022*/ 	.short	0x0050
        /*0024*/ 	.byte	0x00, 0xf5, 0x21, 0x00


	//----- nvinfo : EIATTR_KPARAM_INFO
	.align		4
.L_887:
        /*0028*/ 	.byte	0x04, 0x17
        /*002a*/ 	.short	(.L_889 - .L_888)
.L_888:
        /*002c*/ 	.word	0x00000000
        /*0030*/ 	.short	0x0009
        /*0032*/ 	.short	0x0048
        /*0034*/ 	.byte	0x00, 0xf0, 0x21, 0x00


	//----- nvinfo : EIATTR_KPARAM_INFO
	.align		4
.L_889:
        /*0038*/ 	.byte	0x04, 0x17
        /*003a*/ 	.short	(.L_891 - .L_890)
.L_890:
        /*003c*/ 	.word	0x00000000
        /*0040*/ 	.short	0x0008
        /*0042*/ 	.short	0x0040
        /*0044*/ 	.byte	0x00, 0xf0, 0x11, 0x00


	//----- nvinfo : EIATTR_KPARAM_INFO
	.align		4
.L_891:
        /*0048*/ 	.byte	0x04, 0x17
        /*004a*/ 	.short	(.L_893 - .L_892)
.L_892:
        /*004c*/ 	.word	0x00000000
        /*0050*/ 	.short	0x0007
        /*0052*/ 	.short	0x0038
        /*0054*/ 	.byte	0x00, 0xf5, 0x21, 0x00


	//----- nvinfo : EIATTR_KPARAM_INFO
	.align		4
.L_893:
        /*0058*/ 	.byte	0x04, 0x17
        /*005a*/ 	.short	(.L_895 - .L_894)
.L_894:
        /*005c*/ 	.word	0x00000000
        /*0060*/ 	.short	0x0006
        /*0062*/ 	.short	0x0030
        /*0064*/ 	.byte	0x00, 0xf5, 0x21, 0x00


	//----- nvinfo : EIATTR_KPARAM_INFO
	.align		4
.L_895:
        /*0068*/ 	.byte	0x04, 0x17
        /*006a*/ 	.short	(.L_897 - .L_896)
.L_896:
        /*006c*/ 	.word	0x00000000
        /*0070*/ 	.short	0x0005
        /*0072*/ 	.short	0x0028
        /*0074*/ 	.byte	0x00, 0xf5, 0x21, 0x00


	//----- nvinfo : EIATTR_KPARAM_INFO
	.align		4
.L_897:
        /*0078*/ 	.byte	0x04, 0x17
        /*007a*/ 	.short	(.L_899 - .L_898)
.L_898:
        /*007c*/ 	.word	0x00000000
        /*0080*/ 	.short	0x0004
        /*0082*/ 	.short	0x0020
        /*0084*/ 	.byte	0x00, 0xf5, 0x21, 0x00


	//----- nvinfo : EIATTR_KPARAM_INFO
	.align		4
.L_899:
        /*0088*/ 	.byte	0x04, 0x17
        /*008a*/ 	.short	(.L_901 - .L_900)
.L_900:
        /*008c*/ 	.word	0x00000000
        /*0090*/ 	.short	0x0003
        /*0092*/ 	.short	0x0018
        /*0094*/ 	.byte	0x00, 0xf5, 0x21, 0x00


	//----- nvinfo : EIATTR_KPARAM_INFO
	.align		4
.L_901:
        /*0098*/ 	.byte	0x04, 0x17
        /*009a*/ 	.short	(.L_903 - .L_902)
.L_902:
        /*009c*/ 	.word	0x00000000
        /*00a0*/ 	.short	0x0002
        /*00a2*/ 	.short	0x0010
        /*00a4*/ 	.byte	0x00, 0xf5, 0x21, 0x00


	//----- nvinfo : EIATTR_KPARAM_INFO
	.align		4
.L_903:
        /*00a8*/ 	.byte	0x04, 0x17
        /*00aa*/ 	.short	(.L_905 - .L_904)
.L_904:
        /*00ac*/ 	.word	0x00000000
        /*00b0*/ 	.short	0x0001
        /*00b2*/ 	.short	0x0008
        /*00b4*/ 	.byte	0x00, 0xf5, 0x21, 0x00


	//----- nvinfo : EIATTR_KPARAM_INFO
	.align		4
.L_905:
        /*00b8*/ 	.byte	0x04, 0x17
        /*00ba*/ 	.short	(.L_907 - .L_906)
.L_906:
        /*00bc*/ 	.word	0x00000000
        /*00c0*/ 	.short	0x0000
        /*00c2*/ 	.short	0x0000
        /*00c4*/ 	.byte	0x00, 0xf5, 0x21, 0x00


	//----- nvinfo : EIATTR_SPARSE_MMA_MASK
	.align		4
.L_907:
        /*00c8*/ 	.byte	0x03, 0x50
        /*00ca*/ 	.short	0x0000


	//----- nvinfo : EIATTR_MAXREG_COUNT
	.align		4
        /*00cc*/ 	.byte	0x03, 0x1b
        /*00ce*/ 	.short	0x00a8


	//----- nvinfo : EIATTR_MERCURY_ISA_VERSION
	.align		4
        /*00d0*/ 	.byte	0x03, 0x5f
        /*00d2*/ 	.short	0x0101


	//----- nvinfo : EIATTR_VRC_CTA_INIT_COUNT
	.align		4
        /*00d4*/ 	.byte	0x02, 0x4a
	.zero		1
	.zero		1


	//----- nvinfo : EIATTR_EXIT_INSTR_OFFSETS
	.align		4
        /*00d8*/ 	.byte	0x04, 0x1c
        /*00da*/ 	.short	(.L_909 - .L_908)


	//   ....[0]....
.L_908:
        /*00dc*/ 	.word	0x00000010


	//----- nvinfo : EIATTR_MAX_THREADS
	.align		4
.L_909:
        /*00e0*/ 	.byte	0x04, 0x05
        /*00e2*/ 	.short	(.L_911 - .L_910)
.L_910:
        /*00e4*/ 	.word	0x00000140
        /*00e8*/ 	.word	0x00000001
        /*00ec*/ 	.word	0x00000001


	//----- nvinfo : EIATTR_CBANK_PARAM_SIZE
	.align		4
.L_911:
        /*00f0*/ 	.byte	0x03, 0x19
        /*00f2*/ 	.short	0x0060


	//----- nvinfo : EIATTR_PARAM_CBANK
	.align		4
        /*00f4*/ 	.byte	0x04, 0x0a
        /*00f6*/ 	.short	(.L_913 - .L_912)
	.align		4
.L_912:
        /*00f8*/ 	.word	index@(.nv.constant0._ZN13group_norm_v218gn_bwd_cuda_kernelI6__halfLi320ELi1ELi16ELi40ELi256ELb1ELb1ELi8ELi320ELi320ELi4ELb1ELi4ELb0ELb0ELNS_15WgradSyncMethodE3ENS_16CompileConditionILi1000EEEEEvPT_S6_S6_PKS5_S8_S8_S8_PKfflPfPj)
        /*00fc*/ 	.short	0x0380
        /*00fe*/ 	.short	0x0060


	//----- nvinfo : EIATTR_SW_WAR
	.align		4
.L_913:
        /*0100*/ 	.byte	0x04, 0x36
        /*0102*/ 	.short	(.L_915 - .L_914)
.L_914:
        /*0104*/ 	.word	0x00000008
.L_915:


//--------------------- .nv.info._ZN13group_norm_v218gn_bwd_cuda_kernelI6__halfLi320ELi3ELi16ELi40ELi256ELb1ELb1ELi8ELi320ELi320ELi4ELb1ELi10ELb0ELb0ELNS_15WgradSyncMethodE3ENS_16CompileConditionILi1000EEEEEvPT_S6_S6_PKS5_S8_S8_S8_PKfflPfPj --------------------------
	.section	.nv.info._ZN13group_norm_v218gn_bwd_cuda_kernelI6__halfLi320ELi3ELi16ELi40ELi256ELb1ELb1ELi8ELi320ELi320ELi4ELb1ELi10ELb0ELb0ELNS_15WgradSyncMethodE3ENS_16CompileConditionILi1000EEEEEvPT_S6_S6_PKS5_S8_S8_S8_PKfflPfPj,"",@"SHT_CUDA_INFO"
	.sectionflags	@""
	.align	4


	//----- nvinfo : EIATTR_CUDA_API_VERSION
	.align		4
        /*0000*/ 	.byte	0x04, 0x37
        /*0002*/ 	.short	(.L_917 - .L_916)
.L_916:
        /*0004*/ 	.word	0x00000082


	//----- nvinfo : EIATTR_KPARAM_INFO
	.align		4
.L_917:
        /*0008*/ 	.byte	0x04, 0x17
        /*000a*/ 	.short	(.L_919 - .L_918)
.L_918:
        /*000c*/ 	.word	0x00000000
        /*0010*/ 	.short	0x000b
        /*0012*/ 	.short	0x0058
        /*0014*/ 	.byte	0x00, 0xf5, 0x21, 0x00


	//----- nvinfo : EIATTR_KPARAM_INFO
	.align		4
.L_919:
        /*0018*/ 	.byte	0x04, 0x17
        /*001a*/ 	.short	(.L_921 - .L_920)
.L_920:
        /*001c*/ 	.word	0x00000000
        /*0020*/ 	.short	0x000a
        /*0022*/ 	.short	0x0050
        /*0024*/ 	.byte	0x00, 0xf5, 0x21, 0x00


	//----- nvinfo : EIATTR_KPARAM_INFO
	.align		4
.L_921:
        /*0028*/ 	.byte	0x04, 0x17
        /*002a*/ 	.short	(.L_923 - .L_922)
.L_922:
        /*002c*/ 	.word	0x00000000
        /*0030*/ 	.short	0x0009
        /*0032*/ 	.short	0x0048
        /*0034*/ 	.byte	0x00, 0xf0, 0x21, 0x00


	//----- nvinfo : EIATTR_KPARAM_INFO
	.align		4
.L_923:
        /*0038*/ 	.byte	0x04, 0x17
        /*003a*/ 	.short	(.L_925 - .L_924)
.L_924:
        /*003c*/ 	.word	0x00000000
        /*0040*/ 	.short	0x0008
        /*0042*/ 	.short	0x0040
        /*0044*/ 	.byte	0x00, 0xf0, 0x11, 0x00


	//----- nvinfo : EIATTR_KPARAM_INFO
	.align		4
.L_925:
        /*0048*/ 	.byte	0x04, 0x17
        /*004a*/ 	.short	(.L_927 - .L_926)
.L_926:
        /*004c*/ 	.word	0x00000000
        /*0050*/ 	.short	0x0007
        /*0052*/ 	.short	0x0038
        /*0054*/ 	.byte	0x00, 0xf5, 0x21, 0x00


	//----- nvinfo : EIATTR_KPARAM_INFO
	.align		4
.L_927:
        /*0058*/ 	.byte	0x04, 0x17
        /*005a*/ 	.short	(.L_929 - .L_928)
.L_928:
        /*005c*/ 	.word	0x00000000
        /*0060*/ 	.short	0x0006
        /*0062*/ 	.short	0x0030
        /*0064*/ 	.byte	0x00, 0xf5, 0x21, 0x00


	//----- nvinfo : EIATTR_KPARAM_INFO
	.align		4
.L_929:
        /*0068*/ 	.byte	0x04, 0x17
        /*006a*/ 	.short	(.L_931 - .L_930)
.L_930:
        /*006c*/ 	.word	0x00000000
        /*0070*/ 	.short	0x0005
        /*0072*/ 	.short	0x0028
        /*0074*/ 	.byte	0x00, 0xf5, 0x21, 0x00


	//----- nvinfo : EIATTR_KPARAM_INFO
	.align		4
.L_931:
        /*0078*/ 	.byte	0x04, 0x17
        /*007a*/ 	.short	(.L_933 - .L_932)
.L_932:
        /*007c*/ 	.word	0x00000000
        /*0080*/ 	.short	0x0004
        /*0082*/ 	.short	0x0020
        /*0084*/ 	.byte	0x00, 0xf5, 0x21, 0x00


	//----- nvinfo : EIATTR_KPARAM_INFO
	.align		4
.L_933:
        /*0088*/ 	.byte	0x04, 0x17
        /*008a*/ 	.short	(.L_935 - .L_934)
.L_934:
        /*008c*/ 	.word	0x00000000
        /*0090*/ 	.short	0x0003
        /*0092*/ 	.short	0x0018
        /*0094*/ 	.byte	0x00, 0xf5, 0x21, 0x00


	//----- nvinfo : EIATTR_KPARAM_INFO
	.align		4
.L_935:
        /*0098*/ 	.byte	0x04, 0x17
        /*009a*/ 	.short	(.L_937 - .L_936)
.L_936:
        /*009c*/ 	.word	0x00000000
        /*00a0*/ 	.short	0x0002
        /*00a2*/ 	.short	0x0010
        /*00a4*/ 	.byte	0x00, 0xf5, 0x21, 0x00


	//----- nvinfo : EIATTR_KPARAM_INFO
	.align		4
.L_937:
        /*00a8*/ 	.byte	0x04, 0x17
        /*00aa*/ 	.short	(.L_939 - .L_938)
.L_938:
        /*00ac*/ 	.word	0x00000000
        /*00b0*/ 	.short	0x0001
        /*00b2*/ 	.short	0x0008
        /*00b4*/ 	.byte	0x00, 0xf5, 0x21, 0x00


	//----- nvinfo : EIATTR_KPARAM_INFO
	.align		4
.L_939:
        /*00b8*/ 	.byte	0x04, 0x17
        /*00ba*/ 	.short	(.L_941 - .L_940)
.L_940:
        /*00bc*/ 	.word	0x00000000
        /*00c0*/ 	.short	0x0000
        /*00c2*/ 	.short	0x0000
        /*00c4*/ 	.byte	0x00, 0xf5, 0x21, 0x00


	//----- nvinfo : EIATTR_SPARSE_MMA_MASK
	.align		4
.L_941:
        /*00c8*/ 	.byte	0x03, 0x50
        /*00ca*/ 	.short	0x0000


	//----- nvinfo : EIATTR_MAXREG_COUNT
	.align		4
        /*00cc*/ 	.byte	0x03, 0x1b
        /*00ce*/ 	.short	0x0040


	//----- nvinfo : EIATTR_MERCURY_ISA_VERSION
	.align		4
        /*00d0*/ 	.byte	0x03, 0x5f
        /*00d2*/ 	.short	0x0101


	//----- nvinfo : EIATTR_VRC_CTA_INIT_COUNT
	.align		4
        /*00d4*/ 	.byte	0x02, 0x4a
	.zero		1
	.zero		1


	//----- nvinfo : EIATTR_EXIT_INSTR_OFFSETS
	.align		4
        /*00d8*/ 	.byte	0x04, 0x1c
        /*00da*/ 	.short	(.L_943 - .L_942)


	//   ....[0]....
.L_942:
        /*00dc*/ 	.word	0x00000010


	//----- nvinfo : EIATTR_MAX_THREADS
	.align		4
.L_943:
        /*00e0*/ 	.byte	0x04, 0x05
        /*00e2*/ 	.short	(.L_945 - .L_944)
.L_944:
        /*00e4*/ 	.word	0x00000140
        /*00e8*/ 	.word	0x00000001
        /*00ec*/ 	.word	0x00000001


	//----- nvinfo : EIATTR_CBANK_PARAM_SIZE
	.align		4
.L_945:
        /*00f0*/ 	.byte	0x03, 0x19
        /*00f2*/ 	.short	0x0060


	//----- nvinfo : EIATTR_PARAM_CBANK
	.align		4
        /*00f4*/ 	.byte	0x04, 0x0a
        /*00f6*/ 	.short	(.L_947 - .L_946)
	.align		4
.L_946:
        /*00f8*/ 	.word	index@(.nv.constant0._ZN13group_norm_v218gn_bwd_cuda_kernelI6__halfLi320ELi3ELi16ELi40ELi256ELb1ELb1ELi8ELi320ELi320ELi4ELb1ELi10ELb0ELb0ELNS_15WgradSyncMethodE3ENS_16CompileConditionILi1000EEEEEvPT_S6_S6_PKS5_S8_S8_S8_PKfflPfPj)
        /*00fc*/ 	.short	0x0380
        /*00fe*/ 	.short	0x0060


	//----- nvinfo : EIATTR_SW_WAR
	.align		4
.L_947:
        /*0100*/ 	.byte	0x04, 0x36
        /*0102*/ 	.short	(.L_949 - .L_948)
.L_948:
        /*0104*/ 	.word	0x00000008
.L_949:


//--------------------- .nv.info._ZN13group_norm_v218gn_bwd_cuda_kernelI6__halfLi320ELi1ELi16ELi40ELi256ELb1ELb1ELi16ELi320ELi320ELi4ELb1ELi8ELb0ELb0ELNS_15WgradSyncMethodE3ENS_16CompileConditionILi1000EEEEEvPT_S6_S6_PKS5_S8_S8_S8_PKfflPfPj --------------------------
	.section	.nv.info._ZN13group_norm_v218gn_bwd_cuda_kernelI6__halfLi320ELi1ELi16ELi40ELi256ELb1ELb1ELi16ELi320ELi320ELi4ELb1ELi8ELb0ELb0ELNS_15WgradSyncMethodE3ENS_16CompileConditionILi1000EEEEEvPT_S6_S6_PKS5_S8_S8_S8_PKfflPfPj,"",@"SHT_CUDA_INFO"
	.sectionflags	@""
	.align	4


	//----- nvinfo : EIATTR_CUDA_API_VERSION
	.align		4
        /*0000*/ 	.byte	0x04, 0x37
        /*0002*/ 	.short	(.L_951 - .L_950)
.L_950:
        /*0004*/ 	.word	0x00000082


	//----- nvinfo : EIATTR_KPARAM_INFO
	.align		4
.L_951:
        /*0008*/ 	.byte	0x04, 0x17
        /*000a*/ 	.short	(.L_953 - .L_952)
.L_952:
        /*000c*/ 	.word	0x00000000
        /*0010*/ 	.short	0x000b
        /*0012*/ 	.short	0x0058
        /*0014*/ 	.byte	0x00, 0xf5, 0x21, 0x00


	//----- nvinfo : EIATTR_KPARAM_INFO
	.align		4
.L_953:
        /*0018*/ 	.byte	0x04, 0x17
        /*001a*/ 	.short	(.L_955 - .L_954)
.L_954:
        /*001c*/ 	.word	0x00000000
        /*0020*/ 	.short	0x000a
        /*0022*/ 	.short	0x0050
        /*0024*/ 	.byte	0x00, 0xf5, 0x21, 0x00


	//----- nvinfo : EIATTR_KPARAM_INFO
	.align		4
.L_955:
        /*0028*/ 	.byte	0x04, 0x17
        /*002a*/ 	.short	(.L_957 - .L_956)
.L_956:
        /*002c*/ 	.word	0x00000000
        /*0030*/ 	.short	0x0009
        /*0032*/ 	.short	0x0048
        /*0034*/ 	.byte	0x00, 0xf0, 0x21, 0x00


	//----- nvinfo : EIATTR_KPARAM_INFO
	.align		4
.L_957:
        /*0038*/ 	.byte	0x04, 0x17
        /*003a*/ 	.short	(.L_959 - .L_958)
.L_958:
        /*003c*/ 	.word	0x00000000
        /*0040*/ 	.short	0x0008
        /*0042*/ 	.short	0x0040
        /*0044*/ 	.byte	0x00, 0xf0, 0x11, 0x00


	//----- nvinfo : EIATTR_KPARAM_INFO
	.align		4
.L_959:
        /*0048*/ 	.byte	0x04, 0x17
        /*004a*/ 	.short	(.L_961 - .L_960)
.L_960:
        /*004c*/ 	.word	0x00000000
        /*0050*/ 	.short	0x0007
        /*0052*/ 	.short	0x0038
        /*0054*/ 	.byte	0x00, 0xf5, 0x21, 0x00


	//----- nvinfo : EIATTR_KPARAM_INFO
	.align		4
.L_961:
        /*0058*/ 	.byte	0x04, 0x17
        /*005a*/ 	.short	(.L_963 - .L_962)
.L_962:
        /*005c*/ 	.word	0x00000000
        /*0060*/ 	.short	0x0006
        /*0062*/ 	.short	0x0030
        /*0064*/ 	.byte	0x00, 0xf5, 0x21, 0x00


	//----- nvinfo : EIATTR_KPARAM_INFO
	.align		4
.L_963:
        /*0068*/ 	.byte	0x04, 0x17
        /*006a*/ 	.short	(.L_965 - .L_964)
.L_964:
        /*006c*/ 	.word	0x00000000
        /*0070*/ 	.short	0x0005
        /*0072*/ 	.short	0x0028
        /*0074*/ 	.byte	0x00, 0xf5, 0x21, 0x00


	//----- nvinfo : EIATTR_KPARAM_INFO
	.align		4
.L_965:
        /*0078*/ 	.byte	0x04, 0x17
        /*007a*/ 	.short	(.L_967 - .L_966)
.L_966:
        /*007c*/ 	.word	0x00000000
        /*0080*/ 	.short	0x0004
        /*0082*/ 	.short	0x0020
        /*0084*/ 	.byte	0x00, 0xf5, 0x21, 0x00


	//----- nvinfo : EIATTR_KPARAM_INFO
	.align		4
.L_967:
        /*0088*/ 	.byte	0x04, 0x17
        /*008a*/ 	.short	(.L_969 - .L_968)
.L_968:
        /*008c*/ 	.word	0x00000000
        /*0090*/ 	.short	0x0003
        /*0092*/ 	.short	0x0018
        /*0094*/ 	.byte	0x00, 0xf5, 0x21, 0x00


	//----- nvinfo : EIATTR_KPARAM_INFO
	.align		4
.L_969:
        /*0098*/ 	.byte	0x04, 0x17
        /*009a*/ 	.short	(.L_971 - .L_970)
.L_970:
        /*009c*/ 	.word	0x00000000
        /*00a0*/ 	.short	0x0002
        /*00a2*/ 	.short	0x0010
        /*00a4*/ 	.byte	0x00, 0xf5, 0x21, 0x00


	//----- nvinfo : EIATTR_KPARAM_INFO
	.align		4
.L_971:
        /*00a8*/ 	.byte	0x04, 0x17
        /*00aa*/ 	.short	(.L_973 - .L_972)
.L_972:
        /*00ac*/ 	.word	0x00000000
        /*00b0*/ 	.short	0x0001
        /*00b2*/ 	.short	0x0008
        /*00b4*/ 	.byte	0x00, 0xf5, 0x21, 0x00


	//----- nvinfo : EIATTR_KPARAM_INFO
	.align		4
.L_973:
        /*00b8*/ 	.byte	0x04, 0x17
        /*00ba*/ 	.short	(.L_975 - .L_974)
.L_974:
        /*00bc*/ 	.word	0x00000000
        /*00c0*/ 	.short	0x0000
        /*00c2*/ 	.short	0x0000
        /*00c4*/ 	.byte	0x00, 0xf5, 0x21, 0x00


	//----- nvinfo : EIATTR_SPARSE_MMA_MASK
	.align		4
.L_975:
        /*00c8*/ 	.byte	0x03, 0x50
        /*00ca*/ 	.short	0x0000


	//----- nvinfo : EIATTR_MAXREG_COUNT
	.align		4
        /*00cc*/ 	.byte	0x03, 0x1b
        /*00ce*/ 	.short	0x00a8


	//----- nvinfo : EIATTR_MERCURY_ISA_VERSION
	.align		4
        /*00d0*/ 	.byte	0x03, 0x5f
        /*00d2*/ 	.short	0x0101


	//----- nvinfo : EIATTR_VRC_CTA_INIT_COUNT
	.align		4
        /*00d4*/ 	.byte	0x02, 0x4a
	.zero		1
	.zero		1


	//----- nvinfo : EIATTR_EXIT_INSTR_OFFSETS
	.align		4
        /*00d8*/ 	.byte	0x04, 0x1c
        /*00da*/ 	.short	(.L_977 - .L_976)


	//   ....[0]....
.L_976:
        /*00dc*/ 	.word	0x00000010


	//----- nvinfo : EIATTR_MAX_THREADS
	.align		4
.L_977:
        /*00e0*/ 	.byte	0x04, 0x05
        /*00e2*/ 	.short	(.L_979 - .L_978)
.L_978:
        /*00e4*/ 	.word	0x00000140
        /*00e8*/ 	.word	0x00000001
        /*00ec*/ 	.word	0x00000001


	//----- nvinfo : EIATTR_CBANK_PARAM_SIZE
	.align		4
.L_979:
        /*00f0*/ 	.byte	0x03, 0x19
        /*00f2*/ 	.short	0x0060


	//----- nvinfo : EIATTR_PARAM_CBANK
	.align		4
        /*00f4*/ 	.byte	0x04, 0x0a
        /*00f6*/ 	.short	(.L_981 - .L_980)
	.align		4
.L_980:
        /*00f8*/ 	.word	index@(.nv.constant0._ZN13group_norm_v218gn_bwd_cuda_kernelI6__halfLi320ELi1ELi16ELi40ELi256ELb1ELb1ELi16ELi320ELi320ELi4ELb1ELi8ELb0ELb0ELNS_15WgradSyncMethodE3ENS_16CompileConditionILi1000EEEEEvPT_S6_S6_PKS5_S8_S8_S8_PKfflPfPj)
        /*00fc*/ 	.short	0x0380
        /*00fe*/ 	.short	0x0060


	//----- nvinfo : EIATTR_SW_WAR
	.align		4
.L_981:
        /*0100*/ 	.byte	0x04, 0x36
        /*0102*/ 	.short	(.L_983 - .L_982)
.L_982:
        /*0104*/ 	.word	0x00000008
.L_983:


//--------------------- .nv.info._ZN13group_norm_v218gn_bwd_cuda_kernelI6__halfLi320ELi3ELi16ELi40ELi256ELb1ELb1ELi16ELi320ELi320ELi4ELb1ELi20ELb0ELb0ELNS_15WgradSyncMethodE3ENS_16CompileConditionILi1000EEEEEvPT_S6_S6_PKS5_S8_S8_S8_PKfflPfPj --------------------------
	.section	.nv.info._ZN13group_norm_v218gn_bwd_cuda_kernelI6__halfLi320ELi3ELi16ELi40ELi256ELb1ELb1ELi16ELi320ELi320ELi4ELb1ELi20ELb0ELb0ELNS_15WgradSyncMethodE3ENS_16CompileConditionILi1000EEEEEvPT_S6_S6_PKS5_S8_S8_S8_PKfflPfPj,"",@"SHT_CUDA_INFO"
	.sectionflags	@""
	.align	4


	//----- nvinfo : EIATTR_CUDA_API_VERSION
	.align		4
        /*0000*/ 	.byte	0x04, 0x37
        /*0002*/ 	.short	(.L_985 - .L_984)
.L_984:
        /*0004*/ 	.word	0x00000082


	//----- nvinfo : EIATTR_KPARAM_INFO
	.align		4
.L_985:
        /*0008*/ 	.byte	0x04, 0x17
        /*000a*/ 	.short	(.L_987 - .L_986)
.L_986:
        /*000c*/ 	.word	0x00000000
        /*0010*/ 	.short	0x000b
        /*0012*/ 	.short	0x0058
        /*0014*/ 	.byte	0x00, 0xf5, 0x21, 0x00


	//----- nvinfo : EIATTR_KPARAM_INFO
	.align		4
.L_987:
        /*0018*/ 	.byte	0x04, 0x17
        /*001a*/ 	.short	(.L_989 - .L_988)
.L_988:
        /*001c*/ 	.word	0x00000000
        /*0020*/ 	.short	0x000a
        /*0022*/ 	.short	0x0050
        /*0024*/ 	.byte	0x00, 0xf5, 0x21, 0x00


	//----- nvinfo : EIATTR_KPARAM_INFO
	.align		4
.L_989:
        /*0028*/ 	.byte	0x04, 0x17
        /*002a*/ 	.short	(.L_991 - .L_990)
.L_990:
        /*002c*/ 	.word	0x00000000
        /*0030*/ 	.short	0x0009
        /*0032*/ 	.short	0x0048
        /*0034*/ 	.byte	0x00, 0xf0, 0x21, 0x00


	//----- nvinfo : EIATTR_KPARAM_INFO
	.align		4
.L_991:
        /*0038*/ 	.byte	0x04, 0x17
        /*003a*/ 	.short	(.L_993 - .L_992)
.L_992:
        /*003c*/ 	.word	0x00000000
        /*0040*/ 	.short	0x0008
        /*0042*/ 	.short	0x0040
        /*0044*/ 	.byte	0x00, 0xf0, 0x11, 0x00


	//----- nvinfo : EIATTR_KPARAM_INFO
	.align		4
.L_993:
        /*0048*/ 	.byte	0x04, 0x17
        /*004a*/ 	.short	(.L_995 - .L_994)
.L_994:
        /*004c*/ 	.word	0x00000000
        /*0050*/ 	.short	0x0007
        /*0052*/ 	.short	0x0038
        /*0054*/ 	.byte	0x00, 0xf5, 0x21, 0x00


	//----- nvinfo : EIATTR_KPARAM_INFO
	.align		4
.L_995:
        /*0058*/ 	.byte	0x04, 0x17
        /*005a*/ 	.short	(.L_997 - .L_996)
.L_996:
        /*005c*/ 	.word	0x00000000
        /*0060*/ 	.short	0x0006
        /*0062*/ 	.short	0x0030
        /*0064*/ 	.byte	0x00, 0xf5, 0x21, 0x00


	//----- nvinfo : EIATTR_KPARAM_INFO
	.align		4
.L_997:
        /*0068*/ 	.byte	0x04, 0x17
        /*006a*/ 	.short	(.L_999 - .L_998)
.L_998:
        /*006c*/ 	.word	0x00000000
        /*0070*/ 	.short	0x0005
        /*0072*/ 	.short	0x0028
        /*0074*/ 	.byte	0x00, 0xf5, 0x21, 0x00


	//----- nvinfo : EIATTR_KPARAM_INFO
	.align		4
.L_999:
        /*0078*/ 	.byte	0x04, 0x17
        /*007a*/ 	.short	(.L_1001 - .L_1000)
.L_1000:
        /*007c*/ 	.word	0x00000000
        /*0080*/ 	.short	0x0004
        /*0082*/ 	.short	0x0020
        /*0084*/ 	.byte	0x00, 0xf5, 0x21, 0x00


	//----- nvinfo : EIATTR_KPARAM_INFO
	.align		4
.L_1001:
        /*0088*/ 	.byte	0x04, 0x17
        /*008a*/ 	.short	(.L_1003 - .L_1002)
.L_1002:
        /*008c*/ 	.word	0x00000000
        /*0090*/ 	.short	0x0003
        /*0092*/ 	.short	0x0018
        /*0094*/ 	.byte	0x00, 0xf5, 0x21, 0x00


	//----- nvinfo : EIATTR_KPARAM_INFO
	.align		4
.L_1003:
        /*0098*/ 	.byte	0x04, 0x17
        /*009a*/ 	.short	(.L_1005 - .L_1004)
.L_1004:
        /*009c*/ 	.word	0x00000000
        /*00a0*/ 	.short	0x0002
        /*00a2*/ 	.short	0x0010
        /*00a4*/ 	.byte	0x00, 0xf5, 0x21, 0x00


	//----- nvinfo : EIATTR_KPARAM_INFO
	.align		4
.L_1005:
        /*00a8*/ 	.byte	0x04, 0x17
        /*00aa*/ 	.short	(.L_1007 - .L_1006)
.L_1006:
        /*00ac*/ 	.word	0x00000000
        /*00b0*/ 	.short	0x0001
        /*00b2*/ 	.short	0x0008
        /*00b4*/ 	.byte	0x00, 0xf5, 0x21, 0x00


	//----- nvinfo : EIATTR_KPARAM_INFO
	.align		4
.L_1007:
        /*00b8*/ 	.byte	0x04, 0x17
        /*00ba*/ 	.short	(.L_1009 - .L_1008)
.L_1008:
        /*00bc*/ 	.word	0x00000000
        /*00c0*/ 	.short	0x0000
        /*00c2*/ 	.short	0x0000
        /*00c4*/ 	.byte	0x00, 0xf5, 0x21, 0x00


	//----- nvinfo : EIATTR_SPARSE_MMA_MASK
	.align		4
.L_1009:
        /*00c8*/ 	.byte	0x03, 0x50
        /*00ca*/ 	.short	0x0000


	//----- nvinfo : EIATTR_MAXREG_COUNT
	.align		4
        /*00cc*/ 	.byte	0x03, 0x1b
        /*00ce*/ 	.short	0x0040


	//----- nvinfo : EIATTR_MERCURY_ISA_VERSION
	.align		4
        /*00d0*/ 	.byte	0x03, 0x5f
        /*00d2*/ 	.short	0x0101


	//----- nvinfo : EIATTR_VRC_CTA_INIT_COUNT
	.align		4
        /*00d4*/ 	.byte	0x02, 0x4a
	.zero		1
	.zero		1


	//----- nvinfo : EIATTR_EXIT_INSTR_OFFSETS
	.align		4
        /*00d8*/ 	.byte	0x04, 0x1c
        /*00da*/ 	.short	(.L_1011 - .L_1010)


	//   ....[0]....
.L_1010:
        /*00dc*/ 	.word	0x00000010


	//----- nvinfo : EIATTR_MAX_THREADS
	.align		4
.L_1011:
        /*00e0*/ 	.byte	0x04, 0x05
        /*00e2*/ 	.short	(.L_1013 - .L_1012)
.L_1012:
        /*00e4*/ 	.word	0x00000140
        /*00e8*/ 	.word	0x00000001
        /*00ec*/ 	.word	0x00000001


	//----- nvinfo : EIATTR_CBANK_PARAM_SIZE
	.align		4
.L_1013:
        /*00f0*/ 	.byte	0x03, 0x19
        /*00f2*/ 	.short	0x0060


	//----- nvinfo : EIATTR_PARAM_CBANK
	.align		4
        /*00f4*/ 	.byte	0x04, 0x0a
        /*00f6*/ 	.short	(.L_1015 - .L_1014)
	.align		4
.L_1014:
        /*00f8*/ 	.word	index@(.nv.constant0._ZN13group_norm_v218gn_bwd_cuda_kernelI6__halfLi320ELi3ELi16ELi40ELi256ELb1ELb1ELi16ELi320ELi320ELi4ELb1ELi20ELb0ELb0ELNS_15WgradSyncMethodE3ENS_16CompileConditionILi1000EEEEEvPT_S6_S6_PKS5_S8_S8_S8_PKfflPfPj)
        /*00fc*/ 	.short	0x0380
        /*00fe*/ 	.short	0x0060


	//----- nvinfo : EIATTR_SW_WAR
	.align		4
.L_1015:
        /*0100*/ 	.byte	0x04, 0x36
        /*0102*/ 	.short	(.L_1017 - .L_1016)
.L_1016:
        /*0104*/ 	.word	0x00000008
.L_1017:


//--------------------- .nv.info._ZN13group_norm_v218gn_bwd_cuda_kernelI6__halfLi320ELi1ELi16ELi40ELi256ELb1ELb1ELi32ELi320ELi320ELi4ELb1ELi18ELb0ELb0ELNS_15WgradSyncMethodE3ENS_16CompileConditionILi1000EEEEEvPT_S6_S6_PKS5_S8_S8_S8_PKfflPfPj --------------------------
	.section	.nv.info._ZN13group_norm_v218gn_bwd_cuda_kernelI6__halfLi320ELi1ELi16ELi40ELi256ELb1ELb1ELi32ELi320ELi320ELi4ELb1ELi18ELb0ELb0ELNS_15WgradSyncMethodE3ENS_16CompileConditionILi1000EEEEEvPT_S6_S6_PKS5_S8_S8_S8_PKfflPfPj,"",@"SHT_CUDA_INFO"
	.sectionflags	@""
	.align	4


	//----- nvinfo : EIATTR_CUDA_API_VERSION
	.align		4
        /*0000*/ 	.byte	0x04, 0x37
        /*0002*/ 	.short	(.L_1019 - .L_1018)
.L_1018:
        /*0004*/ 	.word	0x00000082


	//----- nvinfo : EIATTR_KPARAM_INFO
	.align		4
.L_1019:
        /*0008*/ 	.byte	0x04, 0x17
        /*000a*/ 	.short	(.L_1021 - .L_1020)
.L_1020:
        /*000c*/ 	.word	0x00000000
        /*0010*/ 	.short	0x000b
        /*0012*/ 	.short	0x0058
        /*0014*/ 	.byte	0x00, 0xf5, 0x21, 0x00


	//----- nvinfo : EIATTR_KPARAM_INFO
	.align		4
.L_1021:
        /*0018*/ 	.byte	0x04, 0x17
        /*001a*/ 	.short	(.L_1023 - .L_1022)
.L_1022:
        /*001c*/ 	.word	0x00000000
        /*0020*/ 	.short	0x000a
        /*0022*/ 	.short	0x0050
        /*0024*/ 	.byte	0x00, 0xf5, 0x21, 0x00


	//----- nvinfo : EIATTR_KPARAM_INFO
	.align		4
.L_1023:
        /*0028*/ 	.byte	0x04, 0x17
        /*002a*/ 	.short	(.L_1025 - .L_1024)
.L_1024:
        /*002c*/ 	.word	0x00000000
        /*0030*/ 	.short	0x0009
        /*0032*/ 	.short	0x0048
        /*0034*/ 	.byte	0x00, 0xf0, 0x21, 0x00


	//----- nvinfo : EIATTR_KPARAM_INFO
	.align		4
.L_1025:
        /*0038*/ 	.byte	0x04, 0x17
        /*003a*/ 	.short	(.L_1027 - .L_1026)
.L_1026:
        /*003c*/ 	.word	0x00000000
        /*0040*/ 	.short	0x0008
        /*0042*/ 	.short	0x0040
        /*0044*/ 	.byte	0x00, 0xf0, 0x11, 0x00


	//----- nvinfo : EIATTR_KPARAM_INFO
	.align		4
.L_1027:
        /*0048*/ 	.byte	0x04, 0x17
        /*004a*/ 	.short	(.L_1029 - .L_1028)
.L_1028:
        /*004c*/ 	.word	0x00000000
        /*0050*/ 	.short	0x0007
        /*0052*/ 	.short	0x0038
        /*0054*/ 	.byte	0x00, 0xf5, 0x21, 0x00


	//----- nvinfo : EIATTR_KPARAM_INFO
	.align		4
.L_1029:
        /*0058*/ 	.byte	0x04, 0x17
        /*005a*/ 	.short	(.L_1031 - .L_1030)
.L_1030:
        /*005c*/ 	.word	0x00000000
        /*0060*/ 	.short	0x0006
        /*0062*/ 	.short	0x0030
        /*0064*/ 	.byte	0x00, 0xf5, 0x21, 0x00


	//----- nvinfo : EIATTR_KPARAM_INFO
	.align		4
.L_1031:
        /*0068*/ 	.byte	0x04, 0x17
        /*006a*/ 	.short	(.L_1033 - .L_1032)
.L_1032:
        /*006c*/ 	.word	0x00000000
        /*0070*/ 	.short	0x0005
        /*0072*/ 	.short	0x0028
        /*0074*/ 	.byte	0x00, 0xf5, 0x21, 0x00


	//----- nvinfo : EIATTR_KPARAM_INFO
	.align		4
.L_1033:
        /*0078*/ 	.byte	0x04, 0x17
        /*007a*/ 	.short	(.L_1035 - .L_1034)
.L_1034:
        /*007c*/ 	.word	0x00000000
        /*0080*/ 	.short	0x0004
        /*0082*/ 	.short	0x0020
        /*0084*/ 	.byte	0x00, 0xf5, 0x21, 0x00


	//----- nvinfo : EIATTR_KPARAM_INFO
	.align		4
.L_1035:
        /*0088*/ 	.byte	0x04, 0x17
        /*008a*/ 	.short	(.L_1037 - .L_1036)
.L_1036:
        /*008c*/ 	.word	0x00000000
        /*0090*/ 	.short	0x0003
        /*0092*/ 	.short	0x0018
        /*0094*/ 	.byte	0x00, 0xf5, 0x21, 0x00


	//----- nvinfo : EIATTR_KPARAM_INFO
	.align		4
.L_1037:
        /*0098*/ 	.byte	0x04, 0x17
        /*009a*/ 	.short	(.L_1039 - .L_1038)
.L_1038:
        /*009c*/ 	.word	0x00000000
        /*00a0*/ 	.short	0x0002
        /*00a2*/ 	.short	0x0010
        /*00a4*/ 	.byte	0x00, 0xf5, 0x21, 0x00


	//----- nvinfo : EIATTR_KPARAM_INFO
	.align		4
.L_1039:
        /*00a8*/ 	.byte	0x04, 0x17
        /*00aa*/ 	.short	(.L_1041 - .L_1040)
.L_1040:
        /*00ac*/ 	.word	0x00000000
        /*00b0*/ 	.short	0x0001
        /*00b2*/ 	.short	0x0008
        /*00b4*/ 	.byte	0x00, 0xf5, 0x21, 0x00


	//----- nvinfo : EIATTR_KPARAM_INFO
	.align		4
.L_1041:
        /*00b8*/ 	.byte	0x04, 0x17
        /*00ba*/ 	.short	(.L_1043 - .L_1042)
.L_1042:
        /*00bc*/ 	.word	0x00000000
        /*00c0*/ 	.short	0x0000
        /*00c2*/ 	.short	0x0000
        /*00c4*/ 	.byte	0x00, 0xf5, 0x21, 0x00


	//----- nvinfo : EIATTR_SPARSE_MMA_MASK
	.align		4
.L_1043:
        /*00c8*/ 	.byte	0x03, 0x50
        /*00ca*/ 	.short	0x0000


	//----- nvinfo : EIATTR_MAXREG_COUNT
	.align		4
        /*00cc*/ 	.byte	0x03, 0x1b
        /*00ce*/ 	.short	0x00a8


	//----- nvinfo : EIATTR_MERCURY_ISA_VERSION
	.align		4
        /*00d0*/ 	.byte	0x03, 0x5f
        /*00d2*/ 	.short	0x0101


	//----- nvinfo : EIATTR_VRC_CTA_INIT_COUNT
	.align		4
        /*00d4*/ 	.byte	0x02, 0x4a
	.zero		1
	.zero		1


	//----- nvinfo : EIATTR_EXIT_INSTR_OFFSETS
	.align		4
        /*00d8*/ 	.byte	0x04, 0x1c
        /*00da*/ 	.short	(.L_1045 - .L_1044)


	//   ....[0]....
.L_1044:
        /*00dc*/ 	.word	0x00000010


	//----- nvinfo : EIATTR_MAX_THREADS
	.align		4
.L_1045:
        /*00e0*/ 	.byte	0x04, 0x05
        /*00e2*/ 	.short	(.L_1047 - .L_1046)
.L_1046:
        /*00e4*/ 	.word	0x00000140
        /*00e8*/ 	.word	0x00000001
        /*00ec*/ 	.word	0x00000001


	//----- nvinfo : EIATTR_CBANK_PARAM_SIZE
	.align		4
.L_1047:
        /*00f0*/ 	.byte	0x03, 0x19
        /*00f2*/ 	.short	0x0060


	//----- nvinfo : EIATTR_PARAM_CBANK
	.align		4
        /*00f4*/ 	.byte	0x04, 0x0a
        /*00f6*/ 	.short	(.L_1049 - .L_1048)
	.align		4
.L_1048:
        /*00f8*/ 	.word	index@(.nv.constant0._ZN13group_norm_v218gn_bwd_cuda_kernelI6__halfLi320ELi1ELi16ELi40ELi256ELb1ELb1ELi32ELi320ELi320ELi4ELb1ELi18ELb0ELb0ELNS_15WgradSyncMethodE3ENS_16CompileConditionILi1000EEEEEvPT_S6_S6_PKS5_S8_S8_S8_PKfflPfPj)
        /*00fc*/ 	.short	0x0380
        /*00fe*/ 	.short	0x0060


	//----- nvinfo : EIATTR_SW_WAR
	.align		4
.L_1049:
        /*0100*/ 	.byte	0x04, 0x36
        /*0102*/ 	.short	(.L_1051 - .L_1050)
.L_1050:
        /*0104*/ 	.word	0x00000008
.L_1051:


//--------------------- .nv.info._ZN13group_norm_v218gn_bwd_cuda_kernelI6__halfLi320ELi3ELi16ELi40ELi256ELb1ELb1ELi32ELi320ELi320ELi4ELb1ELi42ELb0ELb0ELNS_15WgradSyncMethodE3ENS_16CompileConditionILi1000EEEEEvPT_S6_S6_PKS5_S8_S8_S8_PKfflPfPj --------------------------
	.section	.nv.info._ZN13group_norm_v218gn_bwd_cuda_kernelI6__halfLi320ELi3ELi16ELi40ELi256ELb1ELb1ELi32ELi320ELi320ELi4ELb1ELi42ELb0ELb0ELNS_15WgradSyncMethodE3ENS_16CompileConditionILi1000EEEEEvPT_S6_S6_PKS5_S8_S8_S8_PKfflPfPj,"",@"SHT_CUDA_INFO"
	.sectionflags	@""
	.align	4


	//----- nvinfo : EIATTR_CUDA_API_VERSION
	.align		4
        /*0000*/ 	.byte	0x04, 0x37
        /*0002*/ 	.short	(.L_1053 - .L_1052)
.L_1052:
        /*0004*/ 	.word	0x00000082


	//----- nvinfo : EIATTR_KPARAM_INFO
	.align		4
.L_1053:
        /*0008*/ 	.byte	0x04, 0x17
        /*000a*/ 	.short	(.L_1055 - .L_1054)
.L_1054:
        /*000c*/ 	.word	0x00000000
        /*0010*/ 	.short	0x000b
        /*0012*/ 	.short	0x0058
        /*0014*/ 	.byte	0x00, 0xf5, 0x21, 0x00


	//----- nvinfo : EIATTR_KPARAM_INFO
	.align		4
.L_1055:
        /*0018*/ 	.byte	0x04, 0x17
        /*001a*/ 	.short	(.L_1057 - .L_1056)
.L_1056:
        /*001c*/ 	.word	0x00000000
        /*0020*/ 	.short	0x000a
        /*0022*/ 	.short	0x0050
        /*0024*/ 	.byte	0x00, 0xf5, 0x21, 0x00


	//----- nvinfo : EIATTR_KPARAM_INFO
	.align		4
.L_1057:
        /*0028*/ 	.byte	0x04, 0x17
        /*002a*/ 	.short	(.L_1059 - .L_1058)
.L_1058:
        /*002c*/ 	.word	0x00000000
        /*0030*/ 	.short	0x0009
        /*0032*/ 	.short	0x0048
        /*0034*/ 	.byte	0x00, 0xf0, 0x21, 0x00


	//----- nvinfo : EIATTR_KPARAM_INFO
	.align		4
.L_1059:
        /*0038*/ 	.byte	0x04, 0x17
        /*003a*/ 	.short	(.L_1061 - .L_1060)
.L_1060:
        /*003c*/ 	.word	0x00000000
        /*0040*/ 	.short	0x0008
        /*0042*/ 	.short	0x0040
        /*0044*/ 	.byte	0x00, 0xf0, 0x11, 0x00


	//----- nvinfo : EIATTR_KPARAM_INFO
	.align		4
.L_1061:
        /*0048*/ 	.byte	0x04, 0x17
        /*004a*/ 	.short	(.L_1063 - .L_1062)
.L_1062:
        /*004c*/ 	.word	0x00000000
        /*0050*/ 	.short	0x0007
        /*0052*/ 	.short	0x0038
        /*0054*/ 	.byte	0x00, 0xf5, 0x21, 0x00


	//----- nvinfo : EIATTR_KPARAM_INFO
	.align		4
.L_1063:
        /*0058*/ 	.byte	0x04, 0x17
        /*005a*/ 	.short	(.L_1065 - .L_1064)
.L_1064:
        /*005c*/ 	.word	0x00000000
        /*0060*/ 	.short	0x0006
        /*0062*/ 	.short	0x0030
        /*0064*/ 	.byte	0x00, 0xf5, 0x21, 0x00


	//----- nvinfo : EIATTR_KPARAM_INFO
	.align		4
.L_1065:
        /*0068*/ 	.byte	0x04, 0x17
        /*006a*/ 	.short	(.L_1067 - .L_1066)
.L_1066:
        /*006c*/ 	.word	0x00000000
        /*0070*/ 	.short	0x0005
        /*0072*/ 	.short	0x0028
        /*0074*/ 	.byte	0x00, 0xf5, 0x21, 0x00


	//----- nvinfo : EIATTR_KPARAM_INFO
	.align		4
.L_1067:
        /*0078*/ 	.byte	0x04, 0x17
        /*007a*/ 	.short	(.L_1069 - .L_1068)
.L_1068:
        /*007c*/ 	.word	0x00000000
        /*0080*/ 	.short	0x0004
        /*0082*/ 	.short	0x0020
        /*0084*/ 	.byte	0x00, 0xf5, 0x21, 0x00


	//----- nvinfo : EIATTR_KPARAM_INFO
	.align		4
.L_1069:
        /*0088*/ 	.byte	0x04, 0x17
        /*008a*/ 	.short	(.L_1071 - .L_1070)
.L_1070:
        /*008c*/ 	.word	0x00000000
        /*0090*/ 	.short	0x0003
        /*0092*/ 	.short	0x0018
        /*0094*/ 	.byte	0x00, 0xf5, 0x21, 0x00


	//----- nvinfo : EIATTR_KPARAM_INFO
	.align		4
.L_1071:
        /*0098*/ 	.byte	0x04, 0x17
        /*009a*/ 	.short	(.L_1073 - .L_1072)
.L_1072:
        /*009c*/ 	.word	0x00000000
        /*00a0*/ 	.short	0x0002
        /*00a2*/ 	.short	0x0010
        /*00a4*/ 	.byte	0x00, 0xf5, 0x21, 0x00


	//----- nvinfo : EIATTR_KPARAM_INFO
	.align		4
.L_1073:
        /*00a8*/ 	.byte	0x04, 0x17
        /*00aa*/ 	.short	(.L_1075 - .L_1074)
.L_1074:
        /*00ac*/ 	.word	0x00000000
        /*00b0*/ 	.short	0x0001
        /*00b2*/ 	.short	0x0008
        /*00b4*/ 	.byte	0x00, 0xf5, 0x21, 0x00


	//----- nvinfo : EIATTR_KPARAM_INFO
	.align		4
.L_1075:
        /*00b8*/ 	.byte	0x04, 0x17
        /*00ba*/ 	.short	(.L_1077 - .L_1076)
.L_1076:
        /*00bc*/ 	.word	0x00000000
        /*00c0*/ 	.short	0x0000
        /*00c2*/ 	.short	0x0000
        /*00c4*/ 	.byte	0x00, 0xf5, 0x21, 0x00


	//----- nvinfo : EIATTR_SPARSE_MMA_MASK
	.align		4
.L_1077:
        /*00c8*/ 	.byte	0x03, 0x50
        /*00ca*/ 	.short	0x0000


	//----- nvinfo : EIATTR_MAXREG_COUNT
	.align		4
        /*00cc*/ 	.byte	0x03, 0x1b
        /*00ce*/ 	.short	0x0040


	//----- nvinfo : EIATTR_MERCURY_ISA_VERSION
	.align		4
        /*00d0*/ 	.byte	0x03, 0x5f
        /*00d2*/ 	.short	0x0101


	//----- nvinfo : EIATTR_VRC_CTA_INIT_COUNT
	.align		4
        /*00d4*/ 	.byte	0x02, 0x4a
	.zero		1
	.zero		1


	//----- nvinfo : EIATTR_EXIT_INSTR_OFFSETS
	.align		4
        /*00d8*/ 	.byte	0x04, 0x1c
        /*00da*/ 	.short	(.L_1079 - .L_1078)


	//   ....[0]....
.L_1078:
        /*00dc*/ 	.word	0x00000010


	//----- nvinfo : EIATTR_MAX_THREADS
	.align		4
.L_1079:
        /*00e0*/ 	.byte	0x04, 0x05
        /*00e2*/ 	.short	(.L_1081 - .L_1080)
.L_1080:
        /*00e4*/ 	.word	0x00000140
        /*00e8*/ 	.word	0x00000001
        /*00ec*/ 	.word	0x00000001


	//----- nvinfo : EIATTR_CBANK_PARAM_SIZE
	.align		4
.L_1081:
        /*00f0*/ 	.byte	0x03, 0x19
        /*00f2*/ 	.short	0x0060


	//----- nvinfo : EIATTR_PARAM_CBANK
	.align		4
        /*00f4*/ 	.byte	0x04, 0x0a
        /*00f6*/ 	.short	(.L_1083 - .L_1082)
	.align		4
.L_1082:
        /*00f8*/ 	.word	index@(.nv.constant0._ZN13group_norm_v218gn_bwd_cuda_kernelI6__halfLi320ELi3ELi16ELi40ELi256ELb1ELb1ELi32ELi320ELi320ELi4ELb1ELi42ELb0ELb0ELNS_15WgradSyncMethodE3ENS_16CompileConditionILi1000EEEEEvPT_S6_S6_PKS5_S8_S8_S8_PKfflPfPj)
        /*00fc*/ 	.short	0x0380
        /*00fe*/ 	.short	0x0060


	//----- nvinfo : EIATTR_SW_WAR
	.align		4
.L_1083:
        /*0100*/ 	.byte	0x04, 0x36
        /*0102*/ 	.short	(.L_1085 - .L_1084)
.L_1084:
        /*0104*/ 	.word	0x00000008
.L_1085:


//--------------------- .nv.info._ZN13group_norm_v218gn_bwd_cuda_kernelI6__halfLi320ELi1ELi16ELi40ELi256ELb1ELb1ELi64ELi320ELi320ELi4ELb1ELi36ELb0ELb0ELNS_15WgradSyncMethodE3ENS_16CompileConditionILi1000EEEEEvPT_S6_S6_PKS5_S8_S8_S8_PKfflPfPj --------------------------
	.section	.nv.info._ZN13group_norm_v218gn_bwd_cuda_kernelI6__halfLi320ELi1ELi16ELi40ELi256ELb1ELb1ELi64ELi320ELi320ELi4ELb1ELi36ELb0ELb0ELNS_15WgradSyncMethodE3ENS_16CompileConditionILi1000EEEEEvPT_S6_S6_PKS5_S8_S8_S8_PKfflPfPj,"",@"SHT_CUDA_INFO"
	.sectionflags	@""
	.align	4


	//----- nvinfo : EIATTR_CUDA_API_VERSION
	.align		4
        /*0000*/ 	.byte	0x04, 0x37
        /*0002*/ 	.short	(.L_1087 - .L_1086)
.L_1086:
        /*0004*/ 	.word	0x00000082


	//----- nvinfo : EIATTR_KPARAM_INFO
	.align		4
.L_1087:
        /*0008*/ 	.byte	0x04, 0x17
        /*000a*/ 	.short	(.L_1089 - .L_1088)
.L_1088:
        /*000c*/ 	.word	0x00000000
        /*0010*/ 	.short	0x000b
        /*0012*/ 	.short	0x0058
        /*0014*/ 	.byte	0x00, 0xf5, 0x21, 0x00


	//----- nvinfo : EIATTR_KPARAM_INFO
	.align		4
.L_1089:
        /*0018*/ 	.byte	0x04, 0x17
        /*001a*/ 	.short	(.L_1091 - .L_1090)
.L_1090:
        /*001c*/ 	.word	0x00000000
        /*0020*/ 	.short	0x000a
        /*0022*/ 	.short	0x0050
        /*0024*/ 	.byte	0x00, 0xf5, 0x21, 0x00


	//----- nvinfo : EIATTR_KPARAM_INFO
	.align		4
.L_1091:
        /*0028*/ 	.byte	0x04, 0x17
        /*002a*/ 	.short	(.L_1093 - .L_1092)
.L_1092:
        /*002c*/ 	.word	0x00000000
        /*0030*/ 	.short	0x0009
        /*0032*/ 	.short	0x0048
        /*0034*/ 	.byte	0x00, 0xf0, 0x21, 0x00


	//----- nvinfo : EIATTR_KPARAM_INFO
	.align		4
.L_1093:
        /*0038*/ 	.byte	0x04, 0x17
        /*003a*/ 	.short	(.L_1095 - .L_1094)
.L_1094:
        /*003c*/ 	.word	0x00000000
        /*0040*/ 	.short	0x0008
        /*0042*/ 	.short	0x0040
        /*0044*/ 	.byte	0x00, 0xf0, 0x11, 0x00


	//----- nvinfo : EIATTR_KPARAM_INFO
	.align		4
.L_1095:
        /*0048*/ 	.byte	0x04, 0x17
        /*004a*/ 	.short	(.L_1097 - .L_1096)
.L_1096:
        /*004c*/ 	.word	0x00000000
        /*0050*/ 	.short	0x0007
        /*0052*/ 	.short	0x0038
        /*0054*/ 	.byte	0x00, 0xf5, 0x21, 0x00


	//----- nvinfo : EIATTR_KPARAM_INFO
	.align		4
.L_1097:
        /*0058*/ 	.byte	0x04, 0x17
        /*005a*/ 	.short	(.L_1099 - .L_1098)
.L_1098:
        /*005c*/ 	.word	0x00000000
        /*0060*/ 	.short	0x0006
        /*0062*/ 	.short	0x0030
        /*0064*/ 	.byte	0x00, 0xf5, 0x21, 0x00


	//----- nvinfo : EIATTR_KPARAM_INFO
	.align		4
.L_1099:
        /*0068*/ 	.byte	0x04, 0x17
        /*006a*/ 	.short	(.L_1101 - .L_1100)
.L_1100:
        /*006c*/ 	.word	0x00000000
        /*0070*/ 	.short	0x0005
        /*0072*/ 	.short	0x0028
        /*0074*/ 	.byte	0x00, 0xf5, 0x21, 0x00


	//----- nvinfo : EIATTR_KPARAM_INFO
	.align		4
.L_1101:
        /*0078*/ 	.byte	0x04, 0x17
        /*007a*/ 	.short	(.L_1103 - .L_1102)
.L_1102:
        /*007c*/ 	.word	0x00000000
        /*0080*/ 	.short	0x0004
        /*0082*/ 	.short	0x0020
        /*0084*/ 	.byte	0x00, 0xf5, 0x21, 0x00


	//----- nvinfo : EIATTR_KPARAM_INFO
	.align		4
.L_1103:
        /*0088*/ 	.byte	0x04, 0x17
        /*008a*/ 	.short	(.L_1105 - .L_1104)
.L_1104:
        /*008c*/ 	.word	0x00000000
        /*0090*/ 	.short	0x0003
        /*0092*/ 	.short	0x0018
        /*0094*/ 	.byte	0x00, 0xf5, 0x21, 0x00


	//----- nvinfo : EIATTR_KPARAM_INFO
	.align		4
.L_1105:
        /*0098*/ 	.byte	0x04, 0x17
        /*009a*/ 	.short	(.L_1107 - .L_1106)
.L_1106:
        /*009c*/ 	.word	0x00000000
        /*00a0*/ 	.short	0x0002
        /*00a2*/ 	.short	0x0010
        /*00a4*/ 	.byte	0x00, 0xf5, 0x21, 0x00


	//----- nvinfo : EIATTR_KPARAM_INFO
	.align		4
.L_1107:
        /*00a8*/ 	.byte	0x04, 0x17
        /*00aa*/ 	.short	(.L_1109 - .L_1108)
.L_1108:
        /*00ac*/ 	.word	0x00000000
        /*00b0*/ 	.short	0x0001
        /*00b2*/ 	.short	0x0008
        /*00b4*/ 	.byte	0x00, 0xf5, 0x21, 0x00


	//----- nvinfo : EIATTR_KPARAM_INFO
	.align		4
.L_1109:
        /*00b8*/ 	.byte	0x04, 0x17
        /*00ba*/ 	.short	(.L_1111 - .L_1110)
.L_1110:
        /*00bc*/ 	.word	0x00000000
        /*00c0*/ 	.short	0x0000
        /*00c2*/ 	.short	0x0000
        /*00c4*/ 	.byte	0x00, 0xf5, 0x21, 0x00


	//----- nvinfo : EIATTR_SPARSE_MMA_MASK
	.align		4
.L_1111:
        /*00c8*/ 	.byte	0x03, 0x50
        /*00ca*/ 	.short	0x0000


	//----- nvinfo : EIATTR_MAXREG_COUNT
	.align		4
        /*00cc*/ 	.byte	0x03, 0x1b
        /*00ce*/ 	.short	0x00a8


	//----- nvinfo : EIATTR_MERCURY_ISA_VERSION
	.align		4
        /*00d0*/ 	.byte	0x03, 0x5f
        /*00d2*/ 	.short	0x0101


	//----- nvinfo : EIATTR_VRC_CTA_INIT_COUNT
	.align		4
        /*00d4*/ 	.byte	0x02, 0x4a
	.zero		1
	.zero		1


	//----- nvinfo : EIATTR_EXIT_INSTR_OFFSETS
	.align		4
        /*00d8*/ 	.byte	0x04, 0x1c
        /*00da*/ 	.short	(.L_1113 - .L_1112)


	//   ....[0]....
.L_1112:
        /*00dc*/ 	.word	0x00000010


	//----- nvinfo : EIATTR_MAX_THREADS
	.align		4
.L_1113:
        /*00e0*/ 	.byte	0x04, 0x05
        /*00e2*/ 	.short	(.L_1115 - .L_1114)
.L_1114:
        /*00e4*/ 	.word	0x00000140
        /*00e8*/ 	.word	0x00000001
        /*00ec*/ 	.word	0x00000001


	//----- nvinfo : EIATTR_CBANK_PARAM_SIZE
	.align		4
.L_1115:
        /*00f0*/ 	.byte	0x03, 0x19
        /*00f2*/ 	.short	0x0060


	//----- nvinfo : EIATTR_PARAM_CBANK
	.align		4
        /*00f4*/ 	.byte	0x04, 0x0a
        /*00f6*/ 	.short	(.L_1117 - .L_1116)
	.align		4
.L_1116:
        /*00f8*/ 	.word	index@(.nv.constant0._ZN13group_norm_v218gn_bwd_cuda_kernelI6__halfLi320ELi1ELi16ELi40ELi256ELb1ELb1ELi64ELi320ELi320ELi4ELb1ELi36ELb0ELb0ELNS_15WgradSyncMethodE3ENS_16CompileConditionILi1000EEEEEvPT_S6_S6_PKS5_S8_S8_S8_PKfflPfPj)
        /*00fc*/ 	.short	0x0380
        /*00fe*/ 	.short	0x0060


	//----- nvinfo : EIATTR_SW_WAR
	.align		4
.L_1117:
        /*0100*/ 	.byte	0x04, 0x36
        /*0102*/ 	.short	(.L_1119 - .L_1118)
.L_1118:
        /*0104*/ 	.word	0x00000008
.L_1119:


//--------------------- .nv.info._ZN13group_norm_v214gn_cuda_kernelI6__halfLi320ELi1ELi32ELi20ELi256ELb0ELi256ELi20ELi20ELi4ELb0ELi116ELb0ELb0ENS_16CompileConditionILi1000EEEEEvPT_PKS4_S7_S7_flPfS8_Pj --------------------------
	.section	.nv.info._ZN13group_norm_v214gn_cuda_kernelI6__halfLi320ELi1ELi32ELi20ELi256ELb0ELi256ELi20ELi20ELi4ELb0ELi116ELb0ELb0ENS_16CompileConditionILi1000EEEEEvPT_PKS4_S7_S7_flPfS8_Pj,"",@"SHT_CUDA_INFO"
	.sectionflags	@""
	.align	4


	//----- nvinfo : EIATTR_CUDA_API_VERSION
	.align		4
        /*0000*/ 	.byte	0x04, 0x37
        /*0002*/ 	.short	(.L_1121 - .L_1120)
.L_1120:
        /*0004*/ 	.word	0x00000082


	//----- nvinfo : EIATTR_KPARAM_INFO
	.align		4
.L_1121:
        /*0008*/ 	.byte	0x04, 0x17
        /*000a*/ 	.short	(.L_1123 - .L_1122)
.L_1122:
        /*000c*/ 	.word	0x00000000
        /*0010*/ 	.short	0x0008
        /*0012*/ 	.short	0x0040
        /*0014*/ 	.byte	0x00, 0xf5, 0x21, 0x00


	//----- nvinfo : EIATTR_KPARAM_INFO
	.align		4
.L_1123:
        /*0018*/ 	.byte	0x04, 0x17
        /*001a*/ 	.short	(.L_1125 - .L_1124)
.L_1124:
        /*001c*/ 	.word	0x00000000
        /*0020*/ 	.short	0x0007
        /*0022*/ 	.short	0x0038
        /*0024*/ 	.byte	0x00, 0xf5, 0x21, 0x00


	//----- nvinfo : EIATTR_KPARAM_INFO
	.align		4
.L_1125:
        /*0028*/ 	.byte	0x04, 0x17
        /*002a*/ 	.short	(.L_1127 - .L_1126)
.L_1126:
        /*002c*/ 	.word	0x00000000
        /*0030*/ 	.short	0x0006
        /*0032*/ 	.short	0x0030
        /*0034*/ 	.byte	0x00, 0xf5, 0x21, 0x00


	//----- nvinfo : EIATTR_KPARAM_INFO
	.align		4
.L_1127:
        /*0038*/ 	.byte	0x04, 0x17
        /*003a*/ 	.short	(.L_1129 - .L_1128)
.L_1128:
        /*003c*/ 	.word	0x00000000
        /*0040*/ 	.short	0x0005
        /*0042*/ 	.short	0x0028
        /*0044*/ 	.byte	0x00, 0xf0, 0x21, 0x00


	//----- nvinfo : EIATTR_KPARAM_INFO
	.align		4
.L_1129:
        /*0048*/ 	.byte	0x04, 0x17
        /*004a*/ 	.short	(.L_1131 - .L_1130)
.L_1130:
        /*004c*/ 	.word	0x00000000
        /*0050*/ 	.short	0x0004
        /*0052*/ 	.short	0x0020
        /*0054*/ 	.byte	0x00, 0xf0, 0x11, 0x00


	//----- nvinfo : EIATTR_KPARAM_INFO
	.align		4
.L_1131:
        /*0058*/ 	.byte	0x04, 0x17
        /*005a*/ 	.short	(.L_1133 - .L_1132)
.L_1132:
        /*005c*/ 	.word	0x00000000
        /*0060*/ 	.short	0x0003
        /*0062*/ 	.short	0x0018
        /*0064*/ 	.byte	0x00, 0xf5, 0x21, 0x00


	//----- nvinfo : EIATTR_KPARAM_INFO
	.align		4
.L_1133:
        /*0068*/ 	.byte	0x04, 0x17
        /*006a*/ 	.short	(.L_1135 - .L_1134)
.L_1134:
        /*006c*/ 	.word	0x00000000
        /*0070*/ 	.short	0x0002
        /*0072*/ 	.short	0x0010
        /*0074*/ 	.byte	0x00, 0xf5, 0x21, 0x00


	//----- nvinfo : EIATTR_KPARAM_INFO
	.align		4
.L_1135:
        /*0078*/ 	.byte	0x04, 0x17
        /*007a*/ 	.short	(.L_1137 - .L_1136)
.L_1136:
        /*007c*/ 	.word	0x00000000
        /*0080*/ 	.short	0x0001
        /*0082*/ 	.short	0x0008
        /*0084*/ 	.byte	0x00, 0xf5, 0x21, 0x00


	//----- nvinfo : EIATTR_KPARAM_INFO
	.align		4
.L_1137:
        /*0088*/ 	.byte	0x04, 0x17
        /*008a*/ 	.short	(.L_1139 - .L_1138)
.L_1138:
        /*008c*/ 	.word	0x00000000
        /*0090*/ 	.short	0x0000
        /*0092*/ 	.short	0x0000
        /*0094*/ 	.byte	0x00, 0xf5, 0x21, 0x00


	//----- nvinfo : EIATTR_SPARSE_MMA_MASK
	.align		4
.L_1139:
        /*0098*/ 	.byte	0x03, 0x50
        /*009a*/ 	.short	0x0000


	//----- nvinfo : EIATTR_MAXREG_COUNT
	.align		4
        /*009c*/ 	.byte	0x03, 0x1b
        /*009e*/ 	.short	0x00a8


	//----- nvinfo : EIATTR_MERCURY_ISA_VERSION
	.align		4
        /*00a0*/ 	.byte	0x03, 0x5f
        /*00a2*/ 	.short	0x0101


	//----- nvinfo : EIATTR_VRC_CTA_INIT_COUNT
	.align		4
        /*00a4*/ 	.byte	0x02, 0x4a
	.zero		1
	.zero		1


	//----- nvinfo : EIATTR_EXIT_INSTR_OFFSETS
	.align		4
        /*00a8*/ 	.byte	0x04, 0x1c
        /*00aa*/ 	.short	(.L_1141 - .L_1140)


	//   ....[0]....
.L_1140:
        /*00ac*/ 	.word	0x00000010


	//----- nvinfo : EIATTR_MAX_THREADS
	.align		4
.L_1141:
        /*00b0*/ 	.byte	0x04, 0x05
        /*00b2*/ 	.short	(.L_1143 - .L_1142)
.L_1142:
        /*00b4*/ 	.word	0x00000140
        /*00b8*/ 	.word	0x00000001
        /*00bc*/ 	.word	0x00000001


	//----- nvinfo : EIATTR_CBANK_PARAM_SIZE
	.align		4
.L_1143:
        /*00c0*/ 	.byte	0x03, 0x19
        /*00c2*/ 	.short	0x0048


	//----- nvinfo : EIATTR_PARAM_CBANK
	.align		4
        /*00c4*/ 	.byte	0x04, 0x0a
        /*00c6*/ 	.short	(.L_1145 - .L_1144)
	.align		4
.L_1144:
        /*00c8*/ 	.word	index@(.nv.constant0._ZN13group_norm_v214gn_cuda_kernelI6__halfLi320ELi1ELi32ELi20ELi256ELb0ELi256ELi20ELi20ELi4ELb0ELi116ELb0ELb0ENS_16CompileConditionILi1000EEEEEvPT_PKS4_S7_S7_flPfS8_Pj)
        /*00cc*/ 	.short	0x0380
        /*00ce*/ 	.short	0x0048


	//----- nvinfo : EIATTR_SW_WAR
	.align		4
.L_1145:
        /*00d0*/ 	.byte	0x04, 0x36
        /*00d2*/ 	.short	(.L_1147 - .L_1146)
.L_1146:
        /*00d4*/ 	.word	0x00000008
.L_1147:


//--------------------- .nv.info._ZN13group_norm_v214gn_cuda_kernelI6__halfLi320ELi1ELi32ELi20ELi256ELb0ELi256ELi20ELi20ELi4ELb0ELi148ELb0ELb0ENS_16CompileConditionILi1000EEEEEvPT_PKS4_S7_S7_flPfS8_Pj --------------------------
	.section	.nv.info._ZN13group_norm_v214gn_cuda_kernelI6__halfLi320ELi1ELi32ELi20ELi256ELb0ELi256ELi20ELi20ELi4ELb0ELi148ELb0ELb0ENS_16CompileConditionILi1000EEEEEvPT_PKS4_S7_S7_flPfS8_Pj,"",@"SHT_CUDA_INFO"
	.sectionflags	@""
	.align	4


	//----- nvinfo : EIATTR_CUDA_API_VERSION
	.align		4
        /*0000*/ 	.byte	0x04, 0x37
        /*0002*/ 	.short	(.L_1149 - .L_1148)
.L_1148:
        /*0004*/ 	.word	0x00000082


	//----- nvinfo : EIATTR_KPARAM_INFO
	.align		4
.L_1149:
        /*0008*/ 	.byte	0x04, 0x17
        /*000a*/ 	.short	(.L_1151 - .L_1150)
.L_1150:
        /*000c*/ 	.word	0x00000000
        /*0010*/ 	.short	0x0008
        /*0012*/ 	.short	0x0040
        /*0014*/ 	.byte	0x00, 0xf5, 0x21, 0x00


	//----- nvinfo : EIATTR_KPARAM_INFO
	.align		4
.L_1151:
        /*0018*/ 	.byte	0x04, 0x17
        /*001a*/ 	.short	(.L_1153 - .L_1152)
.L_1152:
        /*001c*/ 	.word	0x00000000
        /*0020*/ 	.short	0x0007
        /*0022*/ 	.short	0x0038
        /*0024*/ 	.byte	0x00, 0xf5, 0x21, 0x00


	//----- nvinfo : EIATTR_KPARAM_INFO
	.align		4
.L_1153:
        /*0028*/ 	.byte	0x04, 0x17
        /*002a*/ 	.short	(.L_1155 - .L_1154)
.L_1154:
        /*002c*/ 	.word	0x00000000
        /*0030*/ 	.short	0x0006
        /*0032*/ 	.short	0x0030
        /*0034*/ 	.byte	0x00, 0xf5, 0x21, 0x00


	//----- nvinfo : EIATTR_KPARAM_INFO
	.align		4
.L_1155:
        /*0038*/ 	.byte	0x04, 0x17
        /*003a*/ 	.short	(.L_1157 - .L_1156)
.L_1156:
        /*003c*/ 	.word	0x00000000
        /*0040*/ 	.short	0x0005
        /*0042*/ 	.short	0x0028
        /*0044*/ 	.byte	0x00, 0xf0, 0x21, 0x00


	//----- nvinfo : EIATTR_KPARAM_INFO
	.align		4
.L_1157:
        /*0048*/ 	.byte	0x04, 0x17
        /*004a*/ 	.short	(.L_1159 - .L_1158)
.L_1158:
        /*004c*/ 	.word	0x00000000
        /*0050*/ 	.short	0x0004
        /*0052*/ 	.short	0x0020
        /*0054*/ 	.byte	0x00, 0xf0, 0x11, 0x00


	//----- nvinfo : EIATTR_KPARAM_INFO
	.align		4
.L_1159:
        /*0058*/ 	.byte	0x04, 0x17
        /*005a*/ 	.short	(.L_1161 - .L_1160)
.L_1160:
        /*005c*/ 	.word	0x00000000
        /*0060*/ 	.short	0x0003
        /*0062*/ 	.short	0x0018
        /*0064*/ 	.byte	0x00, 0xf5, 0x21, 0x00


	//----- nvinfo : EIATTR_KPARAM_INFO
	.align		4
.L_1161:
        /*0068*/ 	.byte	0x04, 0x17
        /*006a*/ 	.short	(.L_1163 - .L_1162)
.L_1162:
        /*006c*/ 	.word	0x00000000
        /*0070*/ 	.short	0x0002
        /*0072*/ 	.short	0x0010
        /*0074*/ 	.byte	0x00, 0xf5, 0x21, 0x00


	//----- nvinfo : EIATTR_KPARAM_INFO
	.align		4
.L_1163:
        /*0078*/ 	.byte	0x04, 0x17
        /*007a*/ 	.short	(.L_1165 - .L_1164)
.L_1164:
        /*007c*/ 	.word	0x00000000
        /*0080*/ 	.short	0x0001
        /*0082*/ 	.short	0x0008
        /*0084*/ 	.byte	0x00, 0xf5, 0x21, 0x00


	//----- nvinfo : EIATTR_KPARAM_INFO
	.align		4
.L_1165:
        /*0088*/ 	.byte	0x04, 0x17
        /*008a*/ 	.short	(.L_1167 - .L_1166)
.L_1166:
        /*008c*/ 	.word	0x00000000
        /*0090*/ 	.short	0x0000
        /*0092*/ 	.short	0x0000
        /*0094*/ 	.byte	0x00, 0xf5, 0x21, 0x00


	//----- nvinfo : EIATTR_SPARSE_MMA_MASK
	.align		4
.L_1167:
        /*0098*/ 	.byte	0x03, 0x50
        /*009a*/ 	.short	0x0000


	//----- nvinfo : EIATTR_MAXREG_COUNT
	.align		4
        /*009c*/ 	.byte	0x03, 0x1b
        /*009e*/ 	.short	0x00a8


	//----- nvinfo : EIATTR_MERCURY_ISA_VERSION
	.align		4
        /*00a0*/ 	.byte	0x03, 0x5f
        /*00a2*/ 	.short	0x0101


	//----- nvinfo : EIATTR_VRC_CTA_INIT_COUNT
	.align		4
        /*00a4*/ 	.byte	0x02, 0x4a
	.zero		1
	.zero		1


	//----- nvinfo : EIATTR_EXIT_INSTR_OFFSETS
	.align		4
        /*00a8*/ 	.byte	0x04, 0x1c
        /*00aa*/ 	.short	(.L_1169 - .L_1168)


	//   ....[0]....
.L_1168:
        /*00ac*/ 	.word	0x00000010


	//----- nvinfo : EIATTR_MAX_THREADS
	.align		4
.L_1169:
        /*00b0*/ 	.byte	0x04, 0x05
        /*00b2*/ 	.short	(.L_1171 - .L_1170)
.L_1170:
        /*00b4*/ 	.word	0x00000140
        /*00b8*/ 	.word	0x00000001
        /*00bc*/ 	.word	0x00000001


	//----- nvinfo : EIATTR_CBANK_PARAM_SIZE
	.align		4
.L_1171:
        /*00c0*/ 	.byte	0x03, 0x19
        /*00c2*/ 	.short	0x0048


	//----- nvinfo : EIATTR_PARAM_CBANK
	.align		4
        /*00c4*/ 	.byte	0x04, 0x0a
        /*00c6*/ 	.short	(.L_1173 - .L_1172)
	.align		4
.L_1172:
        /*00c8*/ 	.word	index@(.nv.constant0._ZN13group_norm_v214gn_cuda_kernelI6__halfLi320ELi1ELi32ELi20ELi256ELb0ELi256ELi20ELi20ELi4ELb0ELi148ELb0ELb0ENS_16CompileConditionILi1000EEEEEvPT_PKS4_S7_S7_flPfS8_Pj)
        /*00cc*/ 	.short	0x0380
        /*00ce*/ 	.short	0x0048


	//----- nvinfo : EIATTR_SW_WAR
	.align		4
.L_1173:
        /*00d0*/ 	.byte	0x04, 0x36
        /*00d2*/ 	.short	(.L_1175 - .L_1174)
.L_1174:
        /*00d4*/ 	.word	0x00000008
.L_1175:


//--------------------- .nv.info._ZN13group_norm_v214gn_cuda_kernelI6__halfLi320ELi1ELi16ELi40ELi256ELb1ELi256ELi40ELi40ELi4ELb0ELi116ELb0ELb0ENS_16CompileConditionILi1000EEEEEvPT_PKS4_S7_S7_flPfS8_Pj --------------------------
	.section	.nv.info._ZN13group_norm_v214gn_cuda_kernelI6__halfLi320ELi1ELi16ELi40ELi256ELb1ELi256ELi40ELi40ELi4ELb0ELi116ELb0ELb0ENS_16CompileConditionILi1000EEEEEvPT_PKS4_S7_S7_flPfS8_Pj,"",@"SHT_CUDA_INFO"
	.sectionflags	@""
	.align	4


	//----- nvinfo : EIATTR_CUDA_API_VERSION
	.align		4
        /*0000*/ 	.byte	0x04, 0x37
        /*0002*/ 	.short	(.L_1177 - .L_1176)
.L_1176:
        /*0004*/ 	.word	0x00000082


	//----- nvinfo : EIATTR_KPARAM_INFO
	.align		4
.L_1177:
        /*0008*/ 	.byte	0x04, 0x17
        /*000a*/ 	.short	(.L_1179 - .L_1178)
.L_1178:
        /*000c*/ 	.word	0x00000000
        /*0010*/ 	.short	0x0008
        /*0012*/ 	.short	0x0040
        /*0014*/ 	.byte	0x00, 0xf5, 0x21, 0x00


	//----- nvinfo : EIATTR_KPARAM_INFO
	.align		4
.L_1179:
        /*0018*/ 	.byte	0x04, 0x17
        /*001a*/ 	.short	(.L_1181 - .L_1180)
.L_1180:
        /*001c*/ 	.word	0x00000000
        /*0020*/ 	.short	0x0007
        /*0022*/ 	.short	0x0038
        /*0024*/ 	.byte	0x00, 0xf5, 0x21, 0x00


	//----- nvinfo : EIATTR_KPARAM_INFO
	.align		4
.L_1181:
        /*0028*/ 	.byte	0x04, 0x17
        /*002a*/ 	.short	(.L_1183 - .L_1182)
.L_1182:
        /*002c*/ 	.word	0x00000000
        /*0030*/ 	.short	0x0006
        /*0032*/ 	.short	0x0030
        /*0034*/ 	.byte	0x00, 0xf5, 0x21, 0x00


	//----- nvinfo : EIATTR_KPARAM_INFO
	.align		4
.L_1183:
        /*0038*/ 	.byte	0x04, 0x17
        /*003a*/ 	.short	(.L_1185 - .L_1184)
.L_1184:
        /*003c*/ 	.word	0x00000000
        /*0040*/ 	.short	0x0005
        /*0042*/ 	.short	0x0028
        /*0044*/ 	.byte	0x00, 0xf0, 0x21, 0x00


	//----- nvinfo : EIATTR_KPARAM_INFO
	.align		4
.L_1185:
        /*0048*/ 	.byte	0x04, 0x17
        /*004a*/ 	.short	(.L_1187 - .L_1186)
.L_1186:
        /*004c*/ 	.word	0x00000000
        /*0050*/ 	.short	0x0004
        /*0052*/ 	.short	0x0020
        /*0054*/ 	.byte	0x00, 0xf0, 0x11, 0x00


	//----- nvinfo : EIATTR_KPARAM_INFO
	.align		4
.L_1187:
        /*0058*/ 	.byte	0x04, 0x17
        /*005a*/ 	.short	(.L_1189 - .L_1188)
.L_1188:
        /*005c*/ 	.word	0x00000000
        /*0060*/ 	.short	0x0003
        /*0062*/ 	.short	0x0018
        /*0064*/ 	.byte	0x00, 0xf5, 0x21, 0x00


	//----- nvinfo : EIATTR_KPARAM_INFO
	.align		4
.L_1189:
        /*0068*/ 	.byte	0x04, 0x17
        /*006a*/ 	.short	(.L_1191 - .L_1190)
.L_1190:
        /*006c*/ 	.word	0x00000000
        /*0070*/ 	.short	0x0002
        /*0072*/ 	.short	0x0010
        /*0074*/ 	.byte	0x00, 0xf5, 0x21, 0x00


	//----- nvinfo : EIATTR_KPARAM_INFO
	.align		4
.L_1191:
        /*0078*/ 	.byte	0x04, 0x17
        /*007a*/ 	.short	(.L_1193 - .L_1192)
.L_1192:
        /*007c*/ 	.word	0x00000000
        /*0080*/ 	.short	0x0001
        /*0082*/ 	.short	0x0008
        /*0084*/ 	.byte	0x00, 0xf5, 0x21, 0x00


	//----- nvinfo : EIATTR_KPARAM_INFO
	.align		4
.L_1193:
        /*0088*/ 	.byte	0x04, 0x17
        /*008a*/ 	.short	(.L_1195 - .L_1194)
.L_1194:
        /*008c*/ 	.word	0x00000000
        /*0090*/ 	.short	0x0000
        /*0092*/ 	.short	0x0000
        /*0094*/ 	.byte	0x00, 0xf5, 0x21, 0x00


	//----- nvinfo : EIATTR_SPARSE_MMA_MASK
	.align		4
.L_1195:
        /*0098*/ 	.byte	0x03, 0x50
        /*009a*/ 	.short	0x0000


	//----- nvinfo : EIATTR_MAXREG_COUNT
	.align		4
        /*009c*/ 	.byte	0x03, 0x1b
        /*009e*/ 	.short	0x00a8


	//----- nvinfo : EIATTR_MERCURY_ISA_VERSION
	.align		4
        /*00a0*/ 	.byte	0x03, 0x5f
        /*00a2*/ 	.short	0x0101


	//----- nvinfo : EIATTR_VRC_CTA_INIT_COUNT
	.align		4
        /*00a4*/ 	.byte	0x02, 0x4a
	.zero		1
	.zero		1


	//----- nvinfo : EIATTR_EXIT_INSTR_OFFSETS
	.align		4
        /*00a8*/ 	.byte	0x04, 0x1c
        /*00aa*/ 	.short	(.L_1197 - .L_1196)


	//   ....[0]....
.L_1196:
        /*00ac*/ 	.word	0x00000010


	//----- nvinfo : EIATTR_MAX_THREADS
	.align		4
.L_1197:
        /*00b0*/ 	.byte	0x04, 0x05
        /*00b2*/ 	.short	(.L_1199 - .L_1198)
.L_1198:
        /*00b4*/ 	.word	0x00000140
        /*00b8*/ 	.word	0x00000001
        /*00bc*/ 	.word	0x00000001


	//----- nvinfo : EIATTR_CBANK_PARAM_SIZE
	.align		4
.L_1199:
        /*00c0*/ 	.byte	0x03, 0x19
        /*00c2*/ 	.short	0x0048


	//----- nvinfo : EIATTR_PARAM_CBANK
	.align		4
        /*00c4*/ 	.byte	0x04, 0x0a
        /*00c6*/ 	.short	(.L_1201 - .L_1200)
	.align		4
.L_1200:
        /*00c8*/ 	.word	index@(.nv.constant0._ZN13group_norm_v214gn_cuda_kernelI6__halfLi320ELi1ELi16ELi40ELi256ELb1ELi256ELi40ELi40ELi4ELb0ELi116ELb0ELb0ENS_16CompileConditionILi1000EEEEEvPT_PKS4_S7_S7_flPfS8_Pj)
        /*00cc*/ 	.short	0x0380
        /*00ce*/ 	.short	0x0048


	//----- nvinfo : EIATTR_SW_WAR
	.align		4
.L_1201:
        /*00d0*/ 	.byte	0x04, 0x36
        /*00d2*/ 	.short	(.L_1203 - .L_1202)
.L_1202:
        /*00d4*/ 	.word	0x00000008
.L_1203:


//--------------------- .nv.info._ZN13group_norm_v214gn_cuda_kernelI6__halfLi320ELi1ELi16ELi40ELi256ELb1ELi256ELi40ELi40ELi4ELb0ELi148ELb0ELb0ENS_16CompileConditionILi1000EEEEEvPT_PKS4_S7_S7_flPfS8_Pj --------------------------
	.section	.nv.info._ZN13group_norm_v214gn_cuda_kernelI6__halfLi320ELi1ELi16ELi40ELi256ELb1ELi256ELi40ELi40ELi4ELb0ELi148ELb0ELb0ENS_16CompileConditionILi1000EEEEEvPT_PKS4_S7_S7_flPfS8_Pj,"",@"SHT_CUDA_INFO"
	.sectionflags	@""
	.align	4


	//----- nvinfo : EIATTR_CUDA_API_VERSION
	.align		4
        /*0000*/ 	.byte	0x04, 0x37
        /*0002*/ 	.short	(.L_1205 - .L_1204)
.L_1204:
        /*0004*/ 	.word	0x00000082


	//----- nvinfo : EIATTR_KPARAM_INFO
	.align		4
.L_1205:
        /*0008*/ 	.byte	0x04, 0x17
        /*000a*/ 	.short	(.L_1207 - .L_1206)
.L_1206:
        /*000c*/ 	.word	0x00000000
        /*0010*/ 	.short	0x0008
        /*0012*/ 	.short	0x0040
        /*0014*/ 	.byte	0x00, 0xf5, 0x21, 0x00


	//----- nvinfo : EIATTR_KPARAM_INFO
	.align		4
.L_1207:
        /*0018*/ 	.byte	0x04, 0x17
        /*001a*/ 	.short	(.L_1209 - .L_1208)
.L_1208:
        /*001c*/ 	.word	0x00000000
        /*0020*/ 	.short	0x0007
        /*0022*/ 	.short	0x0038
        /*0024*/ 	.byte	0x00, 0xf5, 0x21, 0x00


	//----- nvinfo : EIATTR_KPARAM_INFO
	.align		4
.L_1209:
        /*0028*/ 	.byte	0x04, 0x17
        /*002a*/ 	.short	(.L_1211 - .L_1210)
.L_1210:
        /*002c*/ 	.word	0x00000000
        /*0030*/ 	.short	0x0006
        /*0032*/ 	.short	0x0030
        /*0034*/ 	.byte	0x00, 0xf5, 0x21, 0x00


	//----- nvinfo : EIATTR_KPARAM_INFO
	.align		4
.L_1211:
        /*0038*/ 	.byte	0x04, 0x17
        /*003a*/ 	.short	(.L_1213 - .L_1212)
.L_1212:
        /*003c*/ 	.word	0x00000000
        /*0040*/ 	.short	0x0005
        /*0042*/ 	.short	0x0028
        /*0044*/ 	.byte	0x00, 0xf0, 0x21, 0x00


	//----- nvinfo : EIATTR_KPARAM_INFO
	.align		4
.L_1213:
        /*0048*/ 	.byte	0x04, 0x17
        /*004a*/ 	.short	(.L_1215 - .L_1214)
.L_1214:
        /*004c*/ 	.word	0x00000000
        /*0050*/ 	.short	0x0004
        /*0052*/ 	.short	0x0020
        /*0054*/ 	.byte	0x00, 0xf0, 0x11, 0x00


	//----- nvinfo : EIATTR_KPARAM_INFO
	.align		4
.L_1215:
        /*0058*/ 	.byte	0x04, 0x17
        /*005a*/ 	.short	(.L_1217 - .L_1216)
.L_1216:
        /*005c*/ 	.word	0x00000000
        /*0060*/ 	.short	0x0003
        /*0062*/ 	.short	0x0018
        /*0064*/ 	.byte	0x00, 0xf5, 0x21, 0x00


	//----- nvinfo : EIATTR_KPARAM_INFO
	.align		4
.L_1217:
        /*0068*/ 	.byte	0x04, 0x17
        /*006a*/ 	.short	(.L_1219 - .L_1218)
.L_1218:
        /*006c*/ 	.word	0x00000000
        /*0070*/ 	.short	0x0002
        /*0072*/ 	.short	0x0010
        /*0074*/ 	.byte	0x00, 0xf5, 0x21, 0x00


	//----- nvinfo : EIATTR_KPARAM_INFO
	.align		4
.L_1219:
        /*0078*/ 	.byte	0x04, 0x17
        /*007a*/ 	.short	(.L_1221 - .L_1220)
.L_1220:
        /*007c*/ 	.word	0x00000000
        /*0080*/ 	.short	0x0001
        /*0082*/ 	.short	0x0008
        /*0084*/ 	.byte	0x00, 0xf5, 0x21, 0x00


	//----- nvinfo : EIATTR_KPARAM_INFO
	.align		4
.L_1221:
        /*0088*/ 	.byte	0x04, 0x17
        /*008a*/ 	.short	(.L_1223 - .L_1222)
.L_1222:
        /*008c*/ 	.word	0x00000000
        /*0090*/ 	.short	0x0000
        /*0092*/ 	.short	0x0000
        /*0094*/ 	.byte	0x00, 0xf5, 0x21, 0x00


	//----- nvinfo : EIATTR_SPARSE_MMA_MASK
	.align		4
.L_1223:
        /*0098*/ 	.byte	0x03, 0x50
        /*009a*/ 	.short	0x0000


	//----- nvinfo : EIATTR_MAXREG_COUNT
	.align		4
        /*009c*/ 	.byte	0x03, 0x1b
        /*009e*/ 	.short	0x00a8


	//----- nvinfo : EIATTR_MERCURY_ISA_VERSION
	.align		4
        /*00a0*/ 	.byte	0x03, 0x5f
        /*00a2*/ 	.short	0x0101


	//----- nvinfo : EIATTR_VRC_CTA_INIT_COUNT
	.align		4
        /*00a4*/ 	.byte	0x02, 0x4a
	.zero		1
	.zero		1


	//----- nvinfo : EIATTR_EXIT_INSTR_OFFSETS
	.align		4
        /*00a8*/ 	.byte	0x04, 0x1c
        /*00aa*/ 	.short	(.L_1225 - .L_1224)


	//   ....[0]....
.L_1224:
        /*00ac*/ 	.word	0x00000010


	//----- nvinfo : EIATTR_MAX_THREADS
	.align		4
.L_1225:
        /*00b0*/ 	.byte	0x04, 0x05
        /*00b2*/ 	.short	(.L_1227 - .L_1226)
.L_1226:
        /*00b4*/ 	.word	0x00000140
        /*00b8*/ 	.word	0x00000001
        /*00bc*/ 	.word	0x00000001


	//----- nvinfo : EIATTR_CBANK_PARAM_SIZE
	.align		4
.L_1227:
        /*00c0*/ 	.byte	0x03, 0x19
        /*00c2*/ 	.short	0x0048


	//----- nvinfo : EIATTR_PARAM_CBANK
	.align		4
        /*00c4*/ 	.byte	0x04, 0x0a
        /*00c6*/ 	.short	(.L_1229 - .L_1228)
	.align		4
.L_1228:
        /*00c8*/ 	.word	index@(.nv.constant0._ZN13group_norm_v214gn_cuda_kernelI6__halfLi320ELi1ELi16ELi40ELi256ELb1ELi256ELi40ELi40ELi4ELb0ELi148ELb0ELb0ENS_16CompileConditionILi1000EEEEEvPT_PKS4_S7_S7_flPfS8_Pj)
        /*00cc*/ 	.short	0x0380
        /*00ce*/ 	.short	0x0048


	//----- nvinfo : EIATTR_SW_WAR
	.align		4
.L_1229:
        /*00d0*/ 	.byte	0x04, 0x36
        /*00d2*/ 	.short	(.L_1231 - .L_1230)
.L_1230:
        /*00d4*/ 	.word	0x00000008
.L_1231:


//--------------------- .nv.callgraph             --------------------------
	.section	.nv.callgraph,"",@"SHT_CUDA_CALLGRAPH"
	.align	4
	.sectionentsize	8
	.align		4
        /*0000*/ 	.word	0x00000000
	.align		4
        /*0004*/ 	.word	0xffffffff
	.align		4
        /*0008*/ 	.word	0x00000000
	.align		4
        /*000c*/ 	.word	0xfffffffe
	.align		4
        /*0010*/ 	.word	0x00000000
	.align		4
        /*0014*/ 	.word	0xfffffffd
	.align		4
        /*0018*/ 	.word	0x00000000
	.align		4
        /*001c*/ 	.word	0xfffffffc


//--------------------- .text._ZN13group_norm_v218gn_bwd_cuda_kernelI13__nv_bfloat16Li320ELi1ELi32ELi20ELi256ELb0ELb1ELi256ELi20ELi20ELi4ELb1ELi96ELb0ELb0ELNS_15WgradSyncMethodE3ENS_16CompileConditionILi1000EEEEEvPT_S6_S6_PKS5_S8_S8_S8_PKfflPfPj --------------------------
	.section	.text._ZN13group_norm_v218gn_bwd_cuda_kernelI13__nv_bfloat16Li320ELi1ELi32ELi20ELi256ELb0ELb1ELi256ELi20ELi20ELi4ELb1ELi96ELb0ELb0ELNS_15WgradSyncMethodE3ENS_16CompileConditionILi1000EEEEEvPT_S6_S6_PKS5_S8_S8_S8_PKfflPfPj,"ax",@progbits
	.align	128
        .global         _ZN13group_norm_v218gn_bwd_cuda_kernelI13__nv_bfloat16Li320ELi1ELi32ELi20ELi256ELb0ELb1ELi256ELi20ELi20ELi4ELb1ELi96ELb0ELb0ELNS_15WgradSyncMethodE3ENS_16CompileConditionILi1000EEEEEvPT_S6_S6_PKS5_S8_S8_S8_PKfflPfPj
        .type           _ZN13group_norm_v218gn_bwd_cuda_kernelI13__nv_bfloat16Li320ELi1ELi32ELi20ELi256ELb0ELb1ELi256ELi20ELi20ELi4ELb1ELi96ELb0ELb0ELNS_15WgradSyncMethodE3ENS_16CompileConditionILi1000EEEEEvPT_S6_S6_PKS5_S8_S8_S8_PKfflPfPj,@function
        .size           _ZN13group_norm_v218gn_bwd_cuda_kernelI13__nv_bfloat16Li320ELi1ELi32ELi20ELi256ELb0ELb1ELi256ELi20ELi20ELi4ELb1ELi96ELb0ELb0ELNS_15WgradSyncMethodE3ENS_16CompileConditionILi1000EEEEEvPT_S6_S6_PKS5_S8_S8_S8_PKfflPfPj,(.L_x_32 - _ZN13group_norm_v218gn_bwd_cuda_kernelI13__nv_bfloat16Li320ELi1ELi32ELi20ELi256ELb0ELb1ELi256ELi20ELi20ELi4ELb1ELi96ELb0ELb0ELNS_15WgradSyncMethodE3ENS_16CompileConditionILi1000EEEEEvPT_S6_S6_PKS5_S8_S8_S8_PKfflPfPj)
        .other          _ZN13group_norm_v218gn_bwd_cuda_kernelI13__nv_bfloat16Li320ELi1ELi32ELi20ELi256ELb0ELb1ELi256ELi20ELi20ELi4ELb1ELi96ELb0ELb0ELNS_15WgradSyncMethodE3ENS_16CompileConditionILi1000EEEEEvPT_S6_S6_PKS5_S8_S8_S8_PKfflPfPj,@"STO_CUDA_ENTRY STV_DEFAULT"
_ZN13group_norm_v218gn_bwd_cuda_kernelI13__nv_bfloat16Li320ELi1ELi32ELi20ELi256ELb0ELb1ELi256ELi20ELi20ELi4ELb1ELi96ELb0ELb0ELNS_15WgradSyncMethodE3ENS_16CompileConditionILi1000EEEEEvPT_S6_S6_PKS5_S8_S8_S8_PKfflPfPj:
.text._ZN13group_norm_v218gn_bwd_cuda_kernelI13__nv_bfloat16Li320ELi1ELi32ELi20ELi256ELb0ELb1ELi256ELi20ELi20ELi4ELb1ELi96ELb0ELb0ELNS_15WgradSyncMethodE3ENS_16CompileConditionILi1000EEEEEvPT_S6_S6_PKS5_S8_S8_S8_PKfflPfPj:
[----:B------:R-:W-:Y:S01]  /*0000*/  LDC R1, c[0x0][0x37c] ;  /* 0x0000df00ff017b82 */ /* 0x000fe20000000800 */
[----:B------:R-:W-:Y:S05]  /*0010*/  EXIT ;  /* 0x000000000000794d */ /* 0x000fea0003800000 */
.L_x_0:
[----:B------:R-:W-:-:S00]  /*0020*/  BRA `(.L_x_0) ;  /* 0xfffffffc00fc7947 */ /* 0x000fc0000383ffff */
[----:B------:R-:W-:-:S00]  /*0030*/  NOP ;  /* 0x0000000000007918 */ /* 0x000fc00000000000 */
        /* <DEDUP_REMOVED lines=12> */
.L_x_32:


//--------------------- .text._ZN13group_norm_v218gn_bwd_cuda_kernelI13__nv_bfloat16Li320ELi1ELi32ELi20ELi256ELb0ELb1ELi256ELi20ELi20ELi4ELb1ELi128ELb0ELb0ELNS_15WgradSyncMethodE3ENS_16CompileConditionILi1000EEEEEvPT_S6_S6_PKS5_S8_S8_S8_PKfflPfPj --------------------------
	.section	.text._ZN13group_norm_v218gn_bwd_cuda_kernelI13__nv_bfloat16Li320ELi1ELi32ELi20ELi256ELb0ELb1ELi256ELi20ELi20ELi4ELb1ELi128ELb0ELb0ELNS_15WgradSyncMethodE3ENS_16CompileConditionILi1000EEEEEvPT_S6_S6_PKS5_S8_S8_S8_PKfflPfPj,"ax",@progbits
	.align	128
        .global         _ZN13group_norm_v218gn_bwd_cuda_kernelI13__nv_bfloat16Li320ELi1ELi32ELi20ELi256ELb0ELb1ELi256ELi20ELi20ELi4ELb1ELi128ELb0ELb0ELNS_15WgradSyncMethodE3ENS_16CompileConditionILi1000EEEEEvPT_S6_S6_PKS5_S8_S8_S8_PKfflPfPj
        .type           _ZN13group_norm_v218gn_bwd_cuda_kernelI13__nv_bfloat16Li320ELi1ELi32ELi20ELi256ELb0ELb1ELi256ELi20ELi20ELi4ELb1ELi128ELb0ELb0ELNS_15WgradSyncMethodE3ENS_16CompileConditionILi1000EEEEEvPT_S6_S6_PKS5_S8_S8_S8_PKfflPfPj,@function
        .size           _ZN13group_norm_v218gn_bwd_cuda_kernelI13__nv_bfloat16Li320ELi1ELi32ELi20ELi256ELb0ELb1ELi256ELi20ELi20ELi4ELb1ELi128ELb0ELb0ELNS_15WgradSyncMethodE3ENS_16CompileConditionILi1000EEEEEvPT_S6_S6_PKS5_S8_S8_S8_PKfflPfPj,(.L_x_33 - _ZN13group_norm_v218gn_bwd_cuda_kernelI13__nv_bfloat16Li320ELi1ELi32ELi20ELi256ELb0ELb1ELi256ELi20ELi20ELi4ELb1ELi128ELb0ELb0ELNS_15WgradSyncMethodE3ENS_16CompileConditionILi1000EEEEEvPT_S6_S6_PKS5_S8_S8_S8_PKfflPfPj)
        .other          _ZN13group_norm_v218gn_bwd_cuda_kernelI13__nv_bfloat16Li320ELi1ELi32ELi20ELi256ELb0ELb1ELi256ELi20ELi20ELi4ELb1ELi128ELb0ELb0ELNS_15WgradSyncMethodE3ENS_16CompileConditionILi1000EEEEEvPT_S6_S6_PKS5_S8_S8_S8_PKfflPfPj,@"STO_CUDA_ENTRY STV_DEFAULT"
_ZN13group_norm_v218gn_bwd_cuda_kernelI13__nv_bfloat16Li320ELi1ELi32ELi20ELi256ELb0ELb1ELi256ELi20ELi20ELi4ELb1ELi128ELb0ELb0ELNS_15WgradSyncMethodE3ENS_16CompileConditionILi1000EEEEEvPT_S6_S6_PKS5_S8_S8_S8_PKfflPfPj:
.text._ZN13group_norm_v218gn_bwd_cuda_kernelI13__nv_bfloat16Li320ELi1ELi32ELi20ELi256ELb0ELb1ELi256ELi20ELi20ELi4ELb1ELi128ELb0ELb0ELNS_15WgradSyncMethodE3ENS_16CompileConditionILi1000EEEEEvPT_S6_S6_PKS5_S8_S8_S8_PKfflPfPj:
[----:B------:R-:W-:Y:S01]  /*0000*/  LDC R1, c[0x0][0x37c] ;  /* 0x0000df00ff017b82 */ /* 0x000fe20000000800 */
[----:B------:R-:W-:Y:S05]  /*0010*/  EXIT ;  /* 0x000000000000794d */ /* 0x000fea0003800000 */
.L_x_1:
        /* <DEDUP_REMOVED lines=14> */
.L_x_33:


//--------------------- .text._ZN13group_norm_v218gn_bwd_cuda_kernelI13__nv_bfloat16Li320ELi3ELi16ELi40ELi256ELb1ELb1ELi2ELi320ELi320ELi2ELb1ELi2ELb0ELb0ELNS_15WgradSyncMethodE3ENS_16CompileConditionILi1000EEEEEvPT_S6_S6_PKS5_S8_S8_S8_PKfflPfPj --------------------------
	.section	.text._ZN13group_norm_v218gn_bwd_cuda_kernelI13__nv_bfloat16Li320ELi3ELi16ELi40ELi256ELb1ELb1ELi2ELi320ELi320ELi2ELb1ELi2ELb0ELb0ELNS_15WgradSyncMethodE3ENS_16CompileConditionILi1000EEEEEvPT_S6_S6_PKS5_S8_S8_S8_PKfflPfPj,"ax",@progbits
	.align	128
        .global         _ZN13group_norm_v218gn_bwd_cuda_kernelI13__nv_bfloat16Li320ELi3ELi16ELi40ELi256ELb1ELb1ELi2ELi320ELi320ELi2ELb1ELi2ELb0ELb0ELNS_15WgradSyncMethodE3ENS_16CompileConditionILi1000EEEEEvPT_S6_S6_PKS5_S8_S8_S8_PKfflPfPj
        .type           _ZN13group_norm_v218gn_bwd_cuda_kernelI13__nv_bfloat16Li320ELi3ELi16ELi40ELi256ELb1ELb1ELi2ELi320ELi320ELi2ELb1ELi2ELb0ELb0ELNS_15WgradSyncMethodE3ENS_16CompileConditionILi1000EEEEEvPT_S6_S6_PKS5_S8_S8_S8_PKfflPfPj,@function
        .size           _ZN13group_norm_v218gn_bwd_cuda_kernelI13__nv_bfloat16Li320ELi3ELi16ELi40ELi256ELb1ELb1ELi2ELi320ELi320ELi2ELb1ELi2ELb0ELb0ELNS_15WgradSyncMethodE3ENS_16CompileConditionILi1000EEEEEvPT_S6_S6_PKS5_S8_S8_S8_PKfflPfPj,(.L_x_34 - _ZN13group_norm_v218gn_bwd_cuda_kernelI13__nv_bfloat16Li320ELi3ELi16ELi40ELi256ELb1ELb1ELi2ELi320ELi320ELi2ELb1ELi2ELb0ELb0ELNS_15WgradSyncMethodE3ENS_16CompileConditionILi1000EEEEEvPT_S6_S6_PKS5_S8_S8_S8_PKfflPfPj)
        .other          _ZN13group_norm_v218gn_bwd_cuda_kernelI13__nv_bfloat16Li320ELi3ELi16ELi40ELi256ELb1ELb1ELi2ELi320ELi320ELi2ELb1ELi2ELb0ELb0ELNS_15WgradSyncMethodE3ENS_16CompileConditionILi1000EEEEEvPT_S6_S6_PKS5_S8_S8_S8_PKfflPfPj,@"STO_CUDA_ENTRY STV_DEFAULT"
_ZN13group_norm_v218gn_bwd_cuda_kernelI13__nv_bfloat16Li320ELi3ELi16ELi40ELi256ELb1ELb1ELi2ELi320ELi320ELi2ELb1ELi2ELb0ELb0ELNS_15WgradSyncMethodE3ENS_16CompileConditionILi1000EEEEEvPT_S6_S6_PKS5_S8_S8_S8_PKfflPfPj:
.text._ZN13group_norm_v218gn_bwd_cuda_kernelI13__nv_bfloat16Li320ELi3ELi16ELi40ELi256ELb1ELb1ELi2ELi320ELi320ELi2ELb1ELi2ELb0ELb0ELNS_15WgradSyncMethodE3ENS_16CompileConditionILi1000EEEEEvPT_S6_S6_PKS5_S8_S8_S8_PKfflPfPj:
[----:B------:R-:W-:Y:S01]  /*0000*/  LDC R1, c[0x0][0x37c] ;  /* 0x0000df00ff017b82 */ /* 0x000fe20000000800 */
[----:B------:R-:W-:Y:S05]  /*0010*/  EXIT ;  /* 0x000000000000794d */ /* 0x000fea0003800000 */
.L_x_2:
        /* <DEDUP_REMOVED lines=14> */
.L_x_34:


//--------------------- .text._ZN13group_norm_v218gn_bwd_cuda_kernelI13__nv_bfloat16Li320ELi1ELi16ELi40ELi256ELb1ELb1ELi4ELi320ELi320ELi4ELb1ELi2ELb0ELb0ELNS_15WgradSyncMethodE3ENS_16CompileConditionILi1000EEEEEvPT_S6_S6_PKS5_S8_S8_S8_PKfflPfPj --------------------------
	.section	.text._ZN13group_norm_v218gn_bwd_cuda_kernelI13__nv_bfloat16Li320ELi1ELi16ELi40ELi256ELb1ELb1ELi4ELi320ELi320ELi4ELb1ELi2ELb0ELb0ELNS_15WgradSyncMethodE3ENS_16CompileConditionILi1000EEEEEvPT_S6_S6_PKS5_S8_S8_S8_PKfflPfPj,"ax",@progbits
	.align	128
        .global         _ZN13group_norm_v218gn_bwd_cuda_kernelI13__nv_bfloat16Li320ELi1ELi16ELi40ELi256ELb1ELb1ELi4ELi320ELi320ELi4ELb1ELi2ELb0ELb0ELNS_15WgradSyncMethodE3ENS_16CompileConditionILi1000EEEEEvPT_S6_S6_PKS5_S8_S8_S8_PKfflPfPj
        .type           _ZN13group_norm_v218gn_bwd_cuda_kernelI13__nv_bfloat16Li320ELi1ELi16ELi40ELi256ELb1ELb1ELi4ELi320ELi320ELi4ELb1ELi2ELb0ELb0ELNS_15WgradSyncMethodE3ENS_16CompileConditionILi1000EEEEEvPT_S6_S6_PKS5_S8_S8_S8_PKfflPfPj,@function
        .size           _ZN13group_norm_v218gn_bwd_cuda_kernelI13__nv_bfloat16Li320ELi1ELi16ELi40ELi256ELb1ELb1ELi4ELi320ELi320ELi4ELb1ELi2ELb0ELb0ELNS_15WgradSyncMethodE3ENS_16CompileConditionILi1000EEEEEvPT_S6_S6_PKS5_S8_S8_S8_PKfflPfPj,(.L_x_35 - _ZN13group_norm_v218gn_bwd_cuda_kernelI13__nv_bfloat16Li320ELi1ELi16ELi40ELi256ELb1ELb1ELi4ELi320ELi320ELi4ELb1ELi2ELb0ELb0ELNS_15WgradSyncMethodE3ENS_16CompileConditionILi1000EEEEEvPT_S6_S6_PKS5_S8_S8_S8_PKfflPfPj)
        .other          _ZN13group_norm_v218gn_bwd_cuda_kernelI13__nv_bfloat16Li320ELi1ELi16ELi40ELi256ELb1ELb1ELi4ELi320ELi320ELi4ELb1ELi2ELb0ELb0ELNS_15WgradSyncMethodE3ENS_16CompileConditionILi1000EEEEEvPT_S6_S6_PKS5_S8_S8_S8_PKfflPfPj,@"STO_CUDA_ENTRY STV_DEFAULT"
_ZN13group_norm_v218gn_bwd_cuda_kernelI13__nv_bfloat16Li320ELi1ELi16ELi40ELi256ELb1ELb1ELi4ELi320ELi320ELi4ELb1ELi2ELb0ELb0ELNS_15WgradSyncMethodE3ENS_16CompileConditionILi1000EEEEEvPT_S6_S6_PKS5_S8_S8_S8_PKfflPfPj:
.text._ZN13group_norm_v218gn_bwd_cuda_kernelI13__nv_bfloat16Li320ELi1ELi16ELi40ELi256ELb1ELb1ELi4ELi320ELi320ELi4ELb1ELi2ELb0ELb0ELNS_15WgradSyncMethodE3ENS_16CompileConditionILi1000EEEEEvPT_S6_S6_PKS5_S8_S8_S8_PKfflPfPj:
[----:B------:R-:W-:Y:S01]  /*0000*/  LDC R1, c[0x0][0x37c] ;  /* 0x0000df00ff017b82 */ /* 0x000fe20000000800 */
[----:B------:R-:W-:Y:S05]  /*0010*/  EXIT ;  /* 0x000000000000794d */ /* 0x000fea0003800000 */
.L_x_3:
        /* <DEDUP_REMOVED lines=14> */
.L_x_35:


//--------------------- .text._ZN13group_norm_v218gn_bwd_cuda_kernelI13__nv_bfloat16Li320ELi3ELi16ELi40ELi256ELb1ELb1ELi4ELi320ELi320ELi4ELb1ELi4ELb0ELb0ELNS_15WgradSyncMethodE3ENS_16CompileConditionILi1000EEEEEvPT_S6_S6_PKS5_S8_S8_S8_PKfflPfPj --------------------------
	.section	.text._ZN13group_norm_v218gn_bwd_cuda_kernelI13__nv_bfloat16Li320ELi3ELi16ELi40ELi256ELb1ELb1ELi4ELi320ELi320ELi4ELb1ELi4ELb0ELb0ELNS_15WgradSyncMethodE3ENS_16CompileConditionILi1000EEEEEvPT_S6_S6_PKS5_S8_S8_S8_PKfflPfPj,"ax",@progbits
	.align	128
        .global         _ZN13group_norm_v218gn_bwd_cuda_kernelI13__nv_bfloat16Li320ELi3ELi16ELi40ELi256ELb1ELb1ELi4ELi320ELi320ELi4ELb1ELi4ELb0ELb0ELNS_15WgradSyncMethodE3ENS_16CompileConditionILi1000EEEEEvPT_S6_S6_PKS5_S8_S8_S8_PKfflPfPj
        .type           _ZN13group_norm_v218gn_bwd_cuda_kernelI13__nv_bfloat16Li320ELi3ELi16ELi40ELi256ELb1ELb1ELi4ELi320ELi320ELi4ELb1ELi4ELb0ELb0ELNS_15WgradSyncMethodE3ENS_16CompileConditionILi1000EEEEEvPT_S6_S6_PKS5_S8_S8_S8_PKfflPfPj,@function
        .size           _ZN13group_norm_v218gn_bwd_cuda_kernelI13__nv_bfloat16Li320ELi3ELi16ELi40ELi256ELb1ELb1ELi4ELi320ELi320ELi4ELb1ELi4ELb0ELb0ELNS_15WgradSyncMethodE3ENS_16CompileConditionILi1000EEEEEvPT_S6_S6_PKS5_S8_S8_S8_PKfflPfPj,(.L_x_36 - _ZN13group_norm_v218gn_bwd_cuda_kernelI13__nv_bfloat16Li320ELi3ELi16ELi40ELi256ELb1ELb1ELi4ELi320ELi320ELi4ELb1ELi4ELb0ELb0ELNS_15WgradSyncMethodE3ENS_16CompileConditionILi1000EEEEEvPT_S6_S6_PKS5_S8_S8_S8_PKfflPfPj)
        .other          _ZN13group_norm_v218gn_bwd_cuda_kernelI13__nv_bfloat16Li320ELi3ELi16ELi40ELi256ELb1ELb1ELi4ELi320ELi320ELi4ELb1ELi4ELb0ELb0ELNS_15WgradSyncMethodE3ENS_16CompileConditionILi1000EEEEEvPT_S6_S6_PKS5_S8_S8_S8_PKfflPfPj,@"STO_CUDA_ENTRY STV_DEFAULT"
_ZN13group_norm_v218gn_bwd_cuda_kernelI13__nv_bfloat16Li320ELi3ELi16ELi40ELi256ELb1ELb1ELi4ELi320ELi320ELi4ELb1ELi4ELb0ELb0ELNS_15WgradSyncMethodE3ENS_16CompileConditionILi1000EEEEEvPT_S6_S6_PKS5_S8_S8_S8_PKfflPfPj:
.text._ZN13group_norm_v218gn_bwd_cuda_kernelI13__nv_bfloat16Li320ELi3ELi16ELi40ELi256ELb1ELb1ELi4ELi320ELi320ELi4ELb1ELi4ELb0ELb0ELNS_15WgradSyncMethodE3ENS_16CompileConditionILi1000EEEEEvPT_S6_S6_PKS5_S8_S8_S8_PKfflPfPj:
[----:B------:R-:W-:Y:S01]  /*0000*/  LDC R1, c[0x0][0x37c] ;  /* 0x0000df00ff017b82 */ /* 0x000fe20000000800 */
[----:B------:R-:W-:Y:S05]  /*0010*/  EXIT ;  /* 0x000000000000794d */ /* 0x000fea0003800000 */
.L_x_4:
        /* <DEDUP_REMOVED lines=14> */
.L_x_36:


//--------------------- .text._ZN13group_norm_v218gn_bwd_cuda_kernelI13__nv_bfloat16Li320ELi1ELi16ELi40ELi256ELb1ELb1ELi8ELi320ELi320ELi4ELb1ELi4ELb0ELb0ELNS_15WgradSyncMethodE3ENS_16CompileConditionILi1000EEEEEvPT_S6_S6_PKS5_S8_S8_S8_PKfflPfPj --------------------------
	.section	.text._ZN13group_norm_v218gn_bwd_cuda_kernelI13__nv_bfloat16Li320ELi1ELi16ELi40ELi256ELb1ELb1ELi8ELi320ELi320ELi4ELb1ELi4ELb0ELb0ELNS_15WgradSyncMethodE3ENS_16CompileConditionILi1000EEEEEvPT_S6_S6_PKS5_S8_S8_S8_PKfflPfPj,"ax",@progbits
	.align	128
        .global         _ZN13group_norm_v218gn_bwd_cuda_kernelI13__nv_bfloat16Li320ELi1ELi16ELi40ELi256ELb1ELb1ELi8ELi320ELi320ELi4ELb1ELi4ELb0ELb0ELNS_15WgradSyncMethodE3ENS_16CompileConditionILi1000EEEEEvPT_S6_S6_PKS5_S8_S8_S8_PKfflPfPj
        .type           _ZN13group_norm_v218gn_bwd_cuda_kernelI13__nv_bfloat16Li320ELi1ELi16ELi40ELi256ELb1ELb1ELi8ELi320ELi320ELi4ELb1ELi4ELb0ELb0ELNS_15WgradSyncMethodE3ENS_16CompileConditionILi1000EEEEEvPT_S6_S6_PKS5_S8_S8_S8_PKfflPfPj,@function
        .size           _ZN13group_norm_v218gn_bwd_cuda_kernelI13__nv_bfloat16Li320ELi1ELi16ELi40ELi256ELb1ELb1ELi8ELi320ELi320ELi4ELb1ELi4ELb0ELb0ELNS_15WgradSyncMethodE3ENS_16CompileConditionILi1000EEEEEvPT_S6_S6_PKS5_S8_S8_S8_PKfflPfPj,(.L_x_37 - _ZN13group_norm_v218gn_bwd_cuda_kernelI13__nv_bfloat16Li320ELi1ELi16ELi40ELi256ELb1ELb1ELi8ELi320ELi320ELi4ELb1ELi4ELb0ELb0ELNS_15WgradSyncMethodE3ENS_16CompileConditionILi1000EEEEEvPT_S6_S6_PKS5_S8_S8_S8_PKfflPfPj)
        .other          _ZN13group_norm_v218gn_bwd_cuda_kernelI13__nv_bfloat16Li320ELi1ELi16ELi40ELi256ELb1ELb1ELi8ELi320ELi320ELi4ELb1ELi4ELb0ELb0ELNS_15WgradSyncMethodE3ENS_16CompileConditionILi1000EEEEEvPT_S6_S6_PKS5_S8_S8_S8_PKfflPfPj,@"STO_CUDA_ENTRY STV_DEFAULT"
_ZN13group_norm_v218gn_bwd_cuda_kernelI13__nv_bfloat16Li320ELi1ELi16ELi40ELi256ELb1ELb1ELi8ELi320ELi320ELi4ELb1ELi4ELb0ELb0ELNS_15WgradSyncMethodE3ENS_16CompileConditionILi1000EEEEEvPT_S6_S6_PKS5_S8_S8_S8_PKfflPfPj:
.text._ZN13group_norm_v218gn_bwd_cuda_kernelI13__nv_bfloat16Li320ELi1ELi16ELi40ELi256ELb1ELb1ELi8ELi320ELi320ELi4ELb1ELi4ELb0ELb0ELNS_15WgradSyncMethodE3ENS_16CompileConditionILi1000EEEEEvPT_S6_S6_PKS5_S8_S8_S8_PKfflPfPj:
[----:B------:R-:W-:Y:S01]  /*0000*/  LDC R1, c[0x0][0x37c] ;  /* 0x0000df00ff017b82 */ /* 0x000fe20000000800 */
[----:B------:R-:W-:Y:S05]  /*0010*/  EXIT ;  /* 0x000000000000794d */ /* 0x000fea0003800000 */
.L_x_5:
        /* <DEDUP_REMOVED lines=14> */
.L_x_37:


//--------------------- .text._ZN13group_norm_v218gn_bwd_cuda_kernelI13__nv_bfloat16Li320ELi3ELi16ELi40ELi256ELb1ELb1ELi8ELi320ELi320ELi4ELb1ELi10ELb0ELb0ELNS_15WgradSyncMethodE3ENS_16CompileConditionILi1000EEEEEvPT_S6_S6_PKS5_S8_S8_S8_PKfflPfPj --------------------------
	.section	.text._ZN13group_norm_v218gn_bwd_cuda_kernelI13__nv_bfloat16Li320ELi3ELi16ELi40ELi256ELb1ELb1ELi8ELi320ELi320ELi4ELb1ELi10ELb0ELb0ELNS_15WgradSyncMethodE3ENS_16CompileConditionILi1000EEEEEvPT_S6_S6_PKS5_S8_S8_S8_PKfflPfPj,"ax",@progbits
	.align	128
        .global         _ZN13group_norm_v218gn_bwd_cuda_kernelI13__nv_bfloat16Li320ELi3ELi16ELi40ELi256ELb1ELb1ELi8ELi320ELi320ELi4ELb1ELi10ELb0ELb0ELNS_15WgradSyncMethodE3ENS_16CompileConditionILi1000EEEEEvPT_S6_S6_PKS5_S8_S8_S8_PKfflPfPj
        .type           _ZN13group_norm_v218gn_bwd_cuda_kernelI13__nv_bfloat16Li320ELi3ELi16ELi40ELi256ELb1ELb1ELi8ELi320ELi320ELi4ELb1ELi10ELb0ELb0ELNS_15WgradSyncMethodE3ENS_16CompileConditionILi1000EEEEEvPT_S6_S6_PKS5_S8_S8_S8_PKfflPfPj,@function
        .size           _ZN13group_norm_v218gn_bwd_cuda_kernelI13__nv_bfloat16Li320ELi3ELi16ELi40ELi256ELb1ELb1ELi8ELi320ELi320ELi4ELb1ELi10ELb0ELb0ELNS_15WgradSyncMethodE3ENS_16CompileConditionILi1000EEEEEvPT_S6_S6_PKS5_S8_S8_S8_PKfflPfPj,(.L_x_38 - _ZN13group_norm_v218gn_bwd_cuda_kernelI13__nv_bfloat16Li320ELi3ELi16ELi40ELi256ELb1ELb1ELi8ELi320ELi320ELi4ELb1ELi10ELb0ELb0ELNS_15WgradSyncMethodE3ENS_16CompileConditionILi1000EEEEEvPT_S6_S6_PKS5_S8_S8_S8_PKfflPfPj)
        .other          _ZN13group_norm_v218gn_bwd_cuda_kernelI13__nv_bfloat16Li320ELi3ELi16ELi40ELi256ELb1ELb1ELi8ELi320ELi320ELi4ELb1ELi10ELb0ELb0ELNS_15WgradSyncMethodE3ENS_16CompileConditionILi1000EEEEEvPT_S6_S6_PKS5_S8_S8_S8_PKfflPfPj,@"STO_CUDA_ENTRY STV_DEFAULT"
_ZN13group_norm_v218gn_bwd_cuda_kernelI13__nv_bfloat16Li320ELi3ELi16ELi40ELi256ELb1ELb1ELi8ELi320ELi320ELi4ELb1ELi10ELb0ELb0ELNS_15WgradSyncMethodE3ENS_16CompileConditionILi1000EEEEEvPT_S6_S6_PKS5_S8_S8_S8_PKfflPfPj:
.text._ZN13group_norm_v218gn_bwd_cuda_kernelI13__nv_bfloat16Li320ELi3ELi16ELi40ELi256ELb1ELb1ELi8ELi320ELi320ELi4ELb1ELi10ELb0ELb0ELNS_15WgradSyncMethodE3ENS_16CompileConditionILi1000EEEEEvPT_S6_S6_PKS5_S8_S8_S8_PKfflPfPj:
[----:B------:R-:W-:Y:S01]  /*0000*/  LDC R1, c[0x0][0x37c] ;  /* 0x0000df00ff017b82 */ /* 0x000fe20000000800 */
[----:B------:R-:W-:Y:S05]  /*0010*/  EXIT ;  /* 0x000000000000794d */ /* 0x000fea0003800000 */
.L_x_6:
        /* <DEDUP_REMOVED lines=14> */
.L_x_38:


//--------------------- .text._ZN13group_norm_v218gn_bwd_cuda_kernelI13__nv_bfloat16Li320ELi1ELi16ELi40ELi256ELb1ELb1ELi16ELi320ELi320ELi4ELb1ELi8ELb0ELb0ELNS_15WgradSyncMethodE3ENS_16CompileConditionILi1000EEEEEvPT_S6_S6_PKS5_S8_S8_S8_PKfflPfPj --------------------------
	.section	.text._ZN13group_norm_v218gn_bwd_cuda_kernelI13__nv_bfloat16Li320ELi1ELi16ELi40ELi256ELb1ELb1ELi16ELi320ELi320ELi4ELb1ELi8ELb0ELb0ELNS_15WgradSyncMethodE3ENS_16CompileConditionILi1000EEEEEvPT_S6_S6_PKS5_S8_S8_S8_PKfflPfPj,"ax",@progbits
	.align	128
        .global         _ZN13group_norm_v218gn_bwd_cuda_kernelI13__nv_bfloat16Li320ELi1ELi16ELi40ELi256ELb1ELb1ELi16ELi320ELi320ELi4ELb1ELi8ELb0ELb0ELNS_15WgradSyncMethodE3ENS_16CompileConditionILi1000EEEEEvPT_S6_S6_PKS5_S8_S8_S8_PKfflPfPj
        .type           _ZN13group_norm_v218gn_bwd_cuda_kernelI13__nv_bfloat16Li320ELi1ELi16ELi40ELi256ELb1ELb1ELi16ELi320ELi320ELi4ELb1ELi8ELb0ELb0ELNS_15WgradSyncMethodE3ENS_16CompileConditionILi1000EEEEEvPT_S6_S6_PKS5_S8_S8_S8_PKfflPfPj,@function
        .size           _ZN13group_norm_v218gn_bwd_cuda_kernelI13__nv_bfloat16Li320ELi1ELi16ELi40ELi256ELb1ELb1ELi16ELi320ELi320ELi4ELb1ELi8ELb0ELb0ELNS_15WgradSyncMethodE3ENS_16CompileConditionILi1000EEEEEvPT_S6_S6_PKS5_S8_S8_S8_PKfflPfPj,(.L_x_39 - _ZN13group_norm_v218gn_bwd_cuda_kernelI13__nv_bfloat16Li320ELi1ELi16ELi40ELi256ELb1ELb1ELi16ELi320ELi320ELi4ELb1ELi8ELb0ELb0ELNS_15WgradSyncMethodE3ENS_16CompileConditionILi1000EEEEEvPT_S6_S6_PKS5_S8_S8_S8_PKfflPfPj)
        .other          _ZN13group_norm_v218gn_bwd_cuda_kernelI13__nv_bfloat16Li320ELi1ELi16ELi40ELi256ELb1ELb1ELi16ELi320ELi320ELi4ELb1ELi8ELb0ELb0ELNS_15WgradSyncMethodE3ENS_16CompileConditionILi1000EEEEEvPT_S6_S6_PKS5_S8_S8_S8_PKfflPfPj,@"STO_CUDA_ENTRY STV_DEFAULT"
_ZN13group_norm_v218gn_bwd_cuda_kernelI13__nv_bfloat16Li320ELi1ELi16ELi40ELi256ELb1ELb1ELi16ELi320ELi320ELi4ELb1ELi8ELb0ELb0ELNS_15WgradSyncMethodE3ENS_16CompileConditionILi1000EEEEEvPT_S6_S6_PKS5_S8_S8_S8_PKfflPfPj:
.text._ZN13group_norm_v218gn_bwd_cuda_kernelI13__nv_bfloat16Li320ELi1ELi16ELi40ELi256ELb1ELb1ELi16ELi320ELi320ELi4ELb1ELi8ELb0ELb0ELNS_15WgradSyncMethodE3ENS_16CompileConditionILi1000EEEEEvPT_S6_S6_PKS5_S8_S8_S8_PKfflPfPj:
[----:B------:R-:W-:Y:S01]  /*0000*/  LDC R1, c[0x0][0x37c] ;  /* 0x0000df00ff017b82 */ /* 0x000fe20000000800 */
[----:B------:R-:W-:Y:S05]  /*0010*/  EXIT ;  /* 0x000000000000794d */ /* 0x000fea0003800000 */
.L_x_7:
        /* <DEDUP_REMOVED lines=14> */
.L_x_39:


//--------------------- .text._ZN13group_norm_v218gn_bwd_cuda_kernelI13__nv_bfloat16Li320ELi3ELi16ELi40ELi256ELb1ELb1ELi16ELi320ELi320ELi4ELb1ELi20ELb0ELb0ELNS_15WgradSyncMethodE3ENS_16CompileConditionILi1000EEEEEvPT_S6_S6_PKS5_S8_S8_S8_PKfflPfPj --------------------------
	.section	.text._ZN13group_norm_v218gn_bwd_cuda_kernelI13__nv_bfloat16Li320ELi3ELi16ELi40ELi256ELb1ELb1ELi16ELi320ELi320ELi4ELb1ELi20ELb0ELb0ELNS_15WgradSyncMethodE3ENS_16CompileConditionILi1000EEEEEvPT_S6_S6_PKS5_S8_S8_S8_PKfflPfPj,"ax",@progbits
	.align	128
        .global         _ZN13group_norm_v218gn_bwd_cuda_kernelI13__nv_bfloat16Li320ELi3ELi16ELi40ELi256ELb1ELb1ELi16ELi320ELi320ELi4ELb1ELi20ELb0ELb0ELNS_15WgradSyncMethodE3ENS_16CompileConditionILi1000EEEEEvPT_S6_S6_PKS5_S8_S8_S8_PKfflPfPj
        .type           _ZN13group_norm_v218gn_bwd_cuda_kernelI13__nv_bfloat16Li320ELi3ELi16ELi40ELi256ELb1ELb1ELi16ELi320ELi320ELi4ELb1ELi20ELb0ELb0ELNS_15WgradSyncMethodE3ENS_16CompileConditionILi1000EEEEEvPT_S6_S6_PKS5_S8_S8_S8_PKfflPfPj,@function
        .size           _ZN13group_norm_v218gn_bwd_cuda_kernelI13__nv_bfloat16Li320ELi3ELi16ELi40ELi256ELb1ELb1ELi16ELi320ELi320ELi4ELb1ELi20ELb0ELb0ELNS_15WgradSyncMethodE3ENS_16CompileConditionILi1000EEEEEvPT_S6_S6_PKS5_S8_S8_S8_PKfflPfPj,(.L_x_40 - _ZN13group_norm_v218gn_bwd_cuda_kernelI13__nv_bfloat16Li320ELi3ELi16ELi40ELi256ELb1ELb1ELi16ELi320ELi320ELi4ELb1ELi20ELb0ELb0ELNS_15WgradSyncMethodE3ENS_16CompileConditionILi1000EEEEEvPT_S6_S6_PKS5_S8_S8_S8_PKfflPfPj)
        .other          _ZN13group_norm_v218gn_bwd_cuda_kernelI13__nv_bfloat16Li320ELi3ELi16ELi40ELi256ELb1ELb1ELi16ELi320ELi320ELi4ELb1ELi20ELb0ELb0ELNS_15WgradSyncMethodE3ENS_16CompileConditionILi1000EEEEEvPT_S6_S6_PKS5_S8_S8_S8_PKfflPfPj,@"STO_CUDA_ENTRY STV_DEFAULT"
_ZN13group_norm_v218gn_bwd_cuda_kernelI13__nv_bfloat16Li320ELi3ELi16ELi40ELi256ELb1ELb1ELi16ELi320ELi320ELi4ELb1ELi20ELb0ELb0ELNS_15WgradSyncMethodE3ENS_16CompileConditionILi1000EEEEEvPT_S6_S6_PKS5_S8_S8_S8_PKfflPfPj:
.text._ZN13group_norm_v218gn_bwd_cuda_kernelI13__nv_bfloat16Li320ELi3ELi16ELi40ELi256ELb1ELb1ELi16ELi320ELi320ELi4ELb1ELi20ELb0ELb0ELNS_15WgradSyncMethodE3ENS_16CompileConditionILi1000EEEEEvPT_S6_S6_PKS5_S8_S8_S8_PKfflPfPj:
[----:B------:R-:W-:Y:S01]  /*0000*/  LDC R1, c[0x0][0x37c] ;  /* 0x0000df00ff017b82 */ /* 0x000fe20000000800 */
[----:B------:R-:W-:Y:S05]  /*0010*/  EXIT ;  /* 0x000000000000794d */ /* 0x000fea0003800000 */
.L_x_8:
        /* <DEDUP_REMOVED lines=14> */
.L_x_40:


//--------------------- .text._ZN13group_norm_v218gn_bwd_cuda_kernelI13__nv_bfloat16Li320ELi1ELi16ELi40ELi256ELb1ELb1ELi32ELi320ELi320ELi4ELb1ELi18ELb0ELb0ELNS_15WgradSyncMethodE3ENS_16CompileConditionILi1000EEEEEvPT_S6_S6_PKS5_S8_S8_S8_PKfflPfPj --------------------------
	.section	.text._ZN13group_norm_v218gn_bwd_cuda_kernelI13__nv_bfloat16Li320ELi1ELi16ELi40ELi256ELb1ELb1ELi32ELi320ELi320ELi4ELb1ELi18ELb0ELb0ELNS_15WgradSyncMethodE3ENS_16CompileConditionILi1000EEEEEvPT_S6_S6_PKS5_S8_S8_S8_PKfflPfPj,"ax",@progbits
	.align	128
        .global         _ZN13group_norm_v218gn_bwd_cuda_kernelI13__nv_bfloat16Li320ELi1ELi16ELi40ELi256ELb1ELb1ELi32ELi320ELi320ELi4ELb1ELi18ELb0ELb0ELNS_15WgradSyncMethodE3ENS_16CompileConditionILi1000EEEEEvPT_S6_S6_PKS5_S8_S8_S8_PKfflPfPj
        .type           _ZN13group_norm_v218gn_bwd_cuda_kernelI13__nv_bfloat16Li320ELi1ELi16ELi40ELi256ELb1ELb1ELi32ELi320ELi320ELi4ELb1ELi18ELb0ELb0ELNS_15WgradSyncMethodE3ENS_16CompileConditionILi1000EEEEEvPT_S6_S6_PKS5_S8_S8_S8_PKfflPfPj,@function
        .size           _ZN13group_norm_v218gn_bwd_cuda_kernelI13__nv_bfloat16Li320ELi1ELi16ELi40ELi256ELb1ELb1ELi32ELi320ELi320ELi4ELb1ELi18ELb0ELb0ELNS_15WgradSyncMethodE3ENS_16CompileConditionILi1000EEEEEvPT_S6_S6_PKS5_S8_S8_S8_PKfflPfPj,(.L_x_41 - _ZN13group_norm_v218gn_bwd_cuda_kernelI13__nv_bfloat16Li320ELi1ELi16ELi40ELi256ELb1ELb1ELi32ELi320ELi320ELi4ELb1ELi18ELb0ELb0ELNS_15WgradSyncMethodE3ENS_16CompileConditionILi1000EEEEEvPT_S6_S6_PKS5_S8_S8_S8_PKfflPfPj)
        .other          _ZN13group_norm_v218gn_bwd_cuda_kernelI13__nv_bfloat16Li320ELi1ELi16ELi40ELi256ELb1ELb1ELi32ELi320ELi320ELi4ELb1ELi18ELb0ELb0ELNS_15WgradSyncMethodE3ENS_16CompileConditionILi1000EEEEEvPT_S6_S6_PKS5_S8_S8_S8_PKfflPfPj,@"STO_CUDA_ENTRY STV_DEFAULT"
_ZN13group_norm_v218gn_bwd_cuda_kernelI13__nv_bfloat16Li320ELi1ELi16ELi40ELi256ELb1ELb1ELi32ELi320ELi320ELi4ELb1ELi18ELb0ELb0ELNS_15WgradSyncMethodE3ENS_16CompileConditionILi1000EEEEEvPT_S6_S6_PKS5_S8_S8_S8_PKfflPfPj:
.text._ZN13group_norm_v218gn_bwd_cuda_kernelI13__nv_bfloat16Li320ELi1ELi16ELi40ELi256ELb1ELb1ELi32ELi320ELi320ELi4ELb1ELi18ELb0ELb0ELNS_15WgradSyncMethodE3ENS_16CompileConditionILi1000EEEEEvPT_S6_S6_PKS5_S8_S8_S8_PKfflPfPj:
[----:B------:R-:W-:Y:S01]  /*0000*/  LDC R1, c[0x0][0x37c] ;  /* 0x0000df00ff017b82 */ /* 0x000fe20000000800 */
[----:B------:R-:W-:Y:S05]  /*0010*/  EXIT ;  /* 0x000000000000794d */ /* 0x000fea0003800000 */
.L_x_9:
        /* <DEDUP_REMOVED lines=14> */
.L_x_41:


//--------------------- .text._ZN13group_norm_v218gn_bwd_cuda_kernelI13__nv_bfloat16Li320ELi3ELi16ELi40ELi256ELb1ELb1ELi32ELi320ELi320ELi4ELb1ELi42ELb0ELb0ELNS_15WgradSyncMethodE3ENS_16CompileConditionILi1000EEEEEvPT_S6_S6_PKS5_S8_S8_S8_PKfflPfPj --------------------------
	.section	.text._ZN13group_norm_v218gn_bwd_cuda_kernelI13__nv_bfloat16Li320ELi3ELi16ELi40ELi256ELb1ELb1ELi32ELi320ELi320ELi4ELb1ELi42ELb0ELb0ELNS_15WgradSyncMethodE3ENS_16CompileConditionILi1000EEEEEvPT_S6_S6_PKS5_S8_S8_S8_PKfflPfPj,"ax",@progbits
	.align	128
        .global         _ZN13group_norm_v218gn_bwd_cuda_kernelI13__nv_bfloat16Li320ELi3ELi16ELi40ELi256ELb1ELb1ELi32ELi320ELi320ELi4ELb1ELi42ELb0ELb0ELNS_15WgradSyncMethodE3ENS_16CompileConditionILi1000EEEEEvPT_S6_S6_PKS5_S8_S8_S8_PKfflPfPj
        .type           _ZN13group_norm_v218gn_bwd_cuda_kernelI13__nv_bfloat16Li320ELi3ELi16ELi40ELi256ELb1ELb1ELi32ELi320ELi320ELi4ELb1ELi42ELb0ELb0ELNS_15WgradSyncMethodE3ENS_16CompileConditionILi1000EEEEEvPT_S6_S6_PKS5_S8_S8_S8_PKfflPfPj,@function
        .size           _ZN13group_norm_v218gn_bwd_cuda_kernelI13__nv_bfloat16Li320ELi3ELi16ELi40ELi256ELb1ELb1ELi32ELi320ELi320ELi4ELb1ELi42ELb0ELb0ELNS_15WgradSyncMethodE3ENS_16CompileConditionILi1000EEEEEvPT_S6_S6_PKS5_S8_S8_S8_PKfflPfPj,(.L_x_42 - _ZN13group_norm_v218gn_bwd_cuda_kernelI13__nv_bfloat16Li320ELi3ELi16ELi40ELi256ELb1ELb1ELi32ELi320ELi320ELi4ELb1ELi42ELb0ELb0ELNS_15WgradSyncMethodE3ENS_16CompileConditionILi1000EEEEEvPT_S6_S6_PKS5_S8_S8_S8_PKfflPfPj)
        .other          _ZN13group_norm_v218gn_bwd_cuda_kernelI13__nv_bfloat16Li320ELi3ELi16ELi40ELi256ELb1ELb1ELi32ELi320ELi320ELi4ELb1ELi42ELb0ELb0ELNS_15WgradSyncMethodE3ENS_16CompileConditionILi1000EEEEEvPT_S6_S6_PKS5_S8_S8_S8_PKfflPfPj,@"STO_CUDA_ENTRY STV_DEFAULT"
_ZN13group_norm_v218gn_bwd_cuda_kernelI13__nv_bfloat16Li320ELi3ELi16ELi40ELi256ELb1ELb1ELi32ELi320ELi320ELi4ELb1ELi42ELb0ELb0ELNS_15WgradSyncMethodE3ENS_16CompileConditionILi1000EEEEEvPT_S6_S6_PKS5_S8_S8_S8_PKfflPfPj:
.text._ZN13group_norm_v218gn_bwd_cuda_kernelI13__nv_bfloat16Li320ELi3ELi16ELi40ELi256ELb1ELb1ELi32ELi320ELi320ELi4ELb1ELi42ELb0ELb0ELNS_15WgradSyncMethodE3ENS_16CompileConditionILi1000EEEEEvPT_S6_S6_PKS5_S8_S8_S8_PKfflPfPj:
[----:B------:R-:W-:Y:S01]  /*0000*/  LDC R1, c[0x0][0x37c] ;  /* 0x0000df00ff017b82 */ /* 0x000fe20000000800 */
[----:B------:R-:W-:Y:S05]  /*0010*/  EXIT ;  /* 0x000000000000794d */ /* 0x000fea0003800000 */
.L_x_10:
        /* <DEDUP_REMOVED lines=14> */
.L_x_42:


//--------------------- .text._ZN13group_norm_v218gn_bwd_cuda_kernelI13__nv_bfloat16Li320ELi1ELi16ELi40ELi256ELb1ELb1ELi64ELi320ELi320ELi4ELb1ELi36ELb0ELb0ELNS_15WgradSyncMethodE3ENS_16CompileConditionILi1000EEEEEvPT_S6_S6_PKS5_S8_S8_S8_PKfflPfPj --------------------------
	.section	.text._ZN13group_norm_v218gn_bwd_cuda_kernelI13__nv_bfloat16Li320ELi1ELi16ELi40ELi256ELb1ELb1ELi64ELi320ELi320ELi4ELb1ELi36ELb0ELb0ELNS_15WgradSyncMethodE3ENS_16CompileConditionILi1000EEEEEvPT_S6_S6_PKS5_S8_S8_S8_PKfflPfPj,"ax",@progbits
	.align	128
        .global         _ZN13group_norm_v218gn_bwd_cuda_kernelI13__nv_bfloat16Li320ELi1ELi16ELi40ELi256ELb1ELb1ELi64ELi320ELi320ELi4ELb1ELi36ELb0ELb0ELNS_15WgradSyncMethodE3ENS_16CompileConditionILi1000EEEEEvPT_S6_S6_PKS5_S8_S8_S8_PKfflPfPj
        .type           _ZN13group_norm_v218gn_bwd_cuda_kernelI13__nv_bfloat16Li320ELi1ELi16ELi40ELi256ELb1ELb1ELi64ELi320ELi320ELi4ELb1ELi36ELb0ELb0ELNS_15WgradSyncMethodE3ENS_16CompileConditionILi1000EEEEEvPT_S6_S6_PKS5_S8_S8_S8_PKfflPfPj,@function
        .size           _ZN13group_norm_v218gn_bwd_cuda_kernelI13__nv_bfloat16Li320ELi1ELi16ELi40ELi256ELb1ELb1ELi64ELi320ELi320ELi4ELb1ELi36ELb0ELb0ELNS_15WgradSyncMethodE3ENS_16CompileConditionILi1000EEEEEvPT_S6_S6_PKS5_S8_S8_S8_PKfflPfPj,(.L_x_43 - _ZN13group_norm_v218gn_bwd_cuda_kernelI13__nv_bfloat16Li320ELi1ELi16ELi40ELi256ELb1ELb1ELi64ELi320ELi320ELi4ELb1ELi36ELb0ELb0ELNS_15WgradSyncMethodE3ENS_16CompileConditionILi1000EEEEEvPT_S6_S6_PKS5_S8_S8_S8_PKfflPfPj)
        .other          _ZN13group_norm_v218gn_bwd_cuda_kernelI13__nv_bfloat16Li320ELi1ELi16ELi40ELi256ELb1ELb1ELi64ELi320ELi320ELi4ELb1ELi36ELb0ELb0ELNS_15WgradSyncMethodE3ENS_16CompileConditionILi1000EEEEEvPT_S6_S6_PKS5_S8_S8_S8_PKfflPfPj,@"STO_CUDA_ENTRY STV_DEFAULT"
_ZN13group_norm_v218gn_bwd_cuda_kernelI13__nv_bfloat16Li320ELi1ELi16ELi40ELi256ELb1ELb1ELi64ELi320ELi320ELi4ELb1ELi36ELb0ELb0ELNS_15WgradSyncMethodE3ENS_16CompileConditionILi1000EEEEEvPT_S6_S6_PKS5_S8_S8_S8_PKfflPfPj:
.text._ZN13group_norm_v218gn_bwd_cuda_kernelI13__nv_bfloat16Li320ELi1ELi16ELi40ELi256ELb1ELb1ELi64ELi320ELi320ELi4ELb1ELi36ELb0ELb0ELNS_15WgradSyncMethodE3ENS_16CompileConditionILi1000EEEEEvPT_S6_S6_PKS5_S8_S8_S8_PKfflPfPj:
[----:B------:R-:W-:Y:S01]  /*0000*/  LDC R1, c[0x0][0x37c] ;  /* 0x0000df00ff017b82 */ /* 0x000fe20000000800 */
[----:B------:R-:W-:Y:S05]  /*0010*/  EXIT ;  /* 0x000000000000794d */ /* 0x000fea0003800000 */
.L_x_11:
        /* <DEDUP_REMOVED lines=14> */
.L_x_43:


//--------------------- .text._ZN13group_norm_v214gn_cuda_kernelI13__nv_bfloat16Li320ELi1ELi32ELi20ELi256ELb0ELi256ELi20ELi20ELi4ELb0ELi116ELb0ELb0ENS_16CompileConditionILi1000EEEEEvPT_PKS4_S7_S7_flPfS8_Pj --------------------------
	.section	.text._ZN13group_norm_v214gn_cuda_kernelI13__nv_bfloat16Li320ELi1ELi32ELi20ELi256ELb0ELi256ELi20ELi20ELi4ELb0ELi116ELb0ELb0ENS_16CompileConditionILi1000EEEEEvPT_PKS4_S7_S7_flPfS8_Pj,"ax",@progbits
	.align	128
        .global         _ZN13group_norm_v214gn_cuda_kernelI13__nv_bfloat16Li320ELi1ELi32ELi20ELi256ELb0ELi256ELi20ELi20ELi4ELb0ELi116ELb0ELb0ENS_16CompileConditionILi1000EEEEEvPT_PKS4_S7_S7_flPfS8_Pj
        .type           _ZN13group_norm_v214gn_cuda_kernelI13__nv_bfloat16Li320ELi1ELi32ELi20ELi256ELb0ELi256ELi20ELi20ELi4ELb0ELi116ELb0ELb0ENS_16CompileConditionILi1000EEEEEvPT_PKS4_S7_S7_flPfS8_Pj,@function
        .size           _ZN13group_norm_v214gn_cuda_kernelI13__nv_bfloat16Li320ELi1ELi32ELi20ELi256ELb0ELi256ELi20ELi20ELi4ELb0ELi116ELb0ELb0ENS_16CompileConditionILi1000EEEEEvPT_PKS4_S7_S7_flPfS8_Pj,(.L_x_44 - _ZN13group_norm_v214gn_cuda_kernelI13__nv_bfloat16Li320ELi1ELi32ELi20ELi256ELb0ELi256ELi20ELi20ELi4ELb0ELi116ELb0ELb0ENS_16CompileConditionILi1000EEEEEvPT_PKS4_S7_S7_flPfS8_Pj)
        .other          _ZN13group_norm_v214gn_cuda_kernelI13__nv_bfloat16Li320ELi1ELi32ELi20ELi256ELb0ELi256ELi20ELi20ELi4ELb0ELi116ELb0ELb0ENS_16CompileConditionILi1000EEEEEvPT_PKS4_S7_S7_flPfS8_Pj,@"STO_CUDA_ENTRY STV_DEFAULT"
_ZN13group_norm_v214gn_cuda_kernelI13__nv_bfloat16Li320ELi1ELi32ELi20ELi256ELb0ELi256ELi20ELi20ELi4ELb0ELi116ELb0ELb0ENS_16CompileConditionILi1000EEEEEvPT_PKS4_S7_S7_flPfS8_Pj:
.text._ZN13group_norm_v214gn_cuda_kernelI13__nv_bfloat16Li320ELi1ELi32ELi20ELi256ELb0ELi256ELi20ELi20ELi4ELb0ELi116ELb0ELb0ENS_16CompileConditionILi1000EEEEEvPT_PKS4_S7_S7_flPfS8_Pj:
[----:B------:R-:W-:Y:S01]  /*0000*/  LDC R1, c[0x0][0x37c] ;  /* 0x0000df00ff017b82 */ /* 0x000fe20000000800 */
[----:B------:R-:W-:Y:S05]  /*0010*/  EXIT ;  /* 0x000000000000794d */ /* 0x000fea0003800000 */
.L_x_12:
        /* <DEDUP_REMOVED lines=14> */
.L_x_44:


//--------------------- .text._ZN13group_norm_v214gn_cuda_kernelI13__nv_bfloat16Li320ELi1ELi32ELi20ELi256ELb0ELi256ELi20ELi20ELi4ELb0ELi148ELb0ELb0ENS_16CompileConditionILi1000EEEEEvPT_PKS4_S7_S7_flPfS8_Pj --------------------------
	.section	.text._ZN13group_norm_v214gn_cuda_kernelI13__nv_bfloat16Li320ELi1ELi32ELi20ELi256ELb0ELi256ELi20ELi20ELi4ELb0ELi148ELb0ELb0ENS_16CompileConditionILi1000EEEEEvPT_PKS4_S7_S7_flPfS8_Pj,"ax",@progbits
	.align	128
        .global         _ZN13group_norm_v214gn_cuda_kernelI13__nv_bfloat16Li320ELi1ELi32ELi20ELi256ELb0ELi256ELi20ELi20ELi4ELb0ELi148ELb0ELb0ENS_16CompileConditionILi1000EEEEEvPT_PKS4_S7_S7_flPfS8_Pj
        .type           _ZN13group_norm_v214gn_cuda_kernelI13__nv_bfloat16Li320ELi1ELi32ELi20ELi256ELb0ELi256ELi20ELi20ELi4ELb0ELi148ELb0ELb0ENS_16CompileConditionILi1000EEEEEvPT_PKS4_S7_S7_flPfS8_Pj,@function
        .size           _ZN13group_norm_v214gn_cuda_kernelI13__nv_bfloat16Li320ELi1ELi32ELi20ELi256ELb0ELi256ELi20ELi20ELi4ELb0ELi148ELb0ELb0ENS_16CompileConditionILi1000EEEEEvPT_PKS4_S7_S7_flPfS8_Pj,(.L_x_45 - _ZN13group_norm_v214gn_cuda_kernelI13__nv_bfloat16Li320ELi1ELi32ELi20ELi256ELb0ELi256ELi20ELi20ELi4ELb0ELi148ELb0ELb0ENS_16CompileConditionILi1000EEEEEvPT_PKS4_S7_S7_flPfS8_Pj)
        .other          _ZN13group_norm_v214gn_cuda_kernelI13__nv_bfloat16Li320ELi1ELi32ELi20ELi256ELb0ELi256ELi20ELi20ELi4ELb0ELi148ELb0ELb0ENS_16CompileConditionILi1000EEEEEvPT_PKS4_S7_S7_flPfS8_Pj,@"STO_CUDA_ENTRY STV_DEFAULT"
_ZN13group_norm_v214gn_cuda_kernelI13__nv_bfloat16Li320ELi1ELi32ELi20ELi256ELb0ELi256ELi20ELi20ELi4ELb0ELi148ELb0ELb0ENS_16CompileConditionILi1000EEEEEvPT_PKS4_S7_S7_flPfS8_Pj:
.text._ZN13group_norm_v214gn_cuda_kernelI13__nv_bfloat16Li320ELi1ELi32ELi20ELi256ELb0ELi256ELi20ELi20ELi4ELb0ELi148ELb0ELb0ENS_16CompileConditionILi1000EEEEEvPT_PKS4_S7_S7_flPfS8_Pj:
[----:B------:R-:W-:Y:S01]  /*0000*/  LDC R1, c[0x0][0x37c] ;  /* 0x0000df00ff017b82 */ /* 0x000fe20000000800 */
[----:B------:R-:W-:Y:S05]  /*0010*/  EXIT ;  /* 0x000000000000794d */ /* 0x000fea0003800000 */
.L_x_13:
        /* <DEDUP_REMOVED lines=14> */
.L_x_45:


//--------------------- .text._ZN13group_norm_v214gn_cuda_kernelI13__nv_bfloat16Li320ELi1ELi16ELi40ELi256ELb1ELi256ELi40ELi40ELi4ELb0ELi116ELb0ELb0ENS_16CompileConditionILi1000EEEEEvPT_PKS4_S7_S7_flPfS8_Pj --------------------------
	.section	.text._ZN13group_norm_v214gn_cuda_kernelI13__nv_bfloat16Li320ELi1ELi16ELi40ELi256ELb1ELi256ELi40ELi40ELi4ELb0ELi116ELb0ELb0ENS_16CompileConditionILi1000EEEEEvPT_PKS4_S7_S7_flPfS8_Pj,"ax",@progbits
	.align	128
        .global         _ZN13group_norm_v214gn_cuda_kernelI13__nv_bfloat16Li320ELi1ELi16ELi40ELi256ELb1ELi256ELi40ELi40ELi4ELb0ELi116ELb0ELb0ENS_16CompileConditionILi1000EEEEEvPT_PKS4_S7_S7_flPfS8_Pj
        .type           _ZN13group_norm_v214gn_cuda_kernelI13__nv_bfloat16Li320ELi1ELi16ELi40ELi256ELb1ELi256ELi40ELi40ELi4ELb0ELi116ELb0ELb0ENS_16CompileConditionILi1000EEEEEvPT_PKS4_S7_S7_flPfS8_Pj,@function
        .size           _ZN13group_norm_v214gn_cuda_kernelI13__nv_bfloat16Li320ELi1ELi16ELi40ELi256ELb1ELi256ELi40ELi40ELi4ELb0ELi116ELb0ELb0ENS_16CompileConditionILi1000EEEEEvPT_PKS4_S7_S7_flPfS8_Pj,(.L_x_46 - _ZN13group_norm_v214gn_cuda_kernelI13__nv_bfloat16Li320ELi1ELi16ELi40ELi256ELb1ELi256ELi40ELi40ELi4ELb0ELi116ELb0ELb0ENS_16CompileConditionILi1000EEEEEvPT_PKS4_S7_S7_flPfS8_Pj)
        .other          _ZN13group_norm_v214gn_cuda_kernelI13__nv_bfloat16Li320ELi1ELi16ELi40ELi256ELb1ELi256ELi40ELi40ELi4ELb0ELi116ELb0ELb0ENS_16CompileConditionILi1000EEEEEvPT_PKS4_S7_S7_flPfS8_Pj,@"STO_CUDA_ENTRY STV_DEFAULT"
_ZN13group_norm_v214gn_cuda_kernelI13__nv_bfloat16Li320ELi1ELi16ELi40ELi256ELb1ELi256ELi40ELi40ELi4ELb0ELi116ELb0ELb0ENS_16CompileConditionILi1000EEEEEvPT_PKS4_S7_S7_flPfS8_Pj:
.text._ZN13group_norm_v214gn_cuda_kernelI13__nv_bfloat16Li320ELi1ELi16ELi40ELi256ELb1ELi256ELi40ELi40ELi4ELb0ELi116ELb0ELb0ENS_16CompileConditionILi1000EEEEEvPT_PKS4_S7_S7_flPfS8_Pj:
[----:B------:R-:W-:Y:S01]  /*0000*/  LDC R1, c[0x0][0x37c] ;  /* 0x0000df00ff017b82 */ /* 0x000fe20000000800 */
[----:B------:R-:W-:Y:S05]  /*0010*/  EXIT ;  /* 0x000000000000794d */ /* 0x000fea0003800000 */
.L_x_14:
        /* <DEDUP_REMOVED lines=14> */
.L_x_46:


//--------------------- .text._ZN13group_norm_v214gn_cuda_kernelI13__nv_bfloat16Li320ELi1ELi16ELi40ELi256ELb1ELi256ELi40ELi40ELi4ELb0ELi148ELb0ELb0ENS_16CompileConditionILi1000EEEEEvPT_PKS4_S7_S7_flPfS8_Pj --------------------------
	.section	.text._ZN13group_norm_v214gn_cuda_kernelI13__nv_bfloat16Li320ELi1ELi16ELi40ELi256ELb1ELi256ELi40ELi40ELi4ELb0ELi148ELb0ELb0ENS_16CompileConditionILi1000EEEEEvPT_PKS4_S7_S7_flPfS8_Pj,"ax",@progbits
	.align	128
        .global         _ZN13group_norm_v214gn_cuda_kernelI13__nv_bfloat16Li320ELi1ELi16ELi40ELi256ELb1ELi256ELi40ELi40ELi4ELb0ELi148ELb0ELb0ENS_16CompileConditionILi1000EEEEEvPT_PKS4_S7_S7_flPfS8_Pj
        .type           _ZN13group_norm_v214gn_cuda_kernelI13__nv_bfloat16Li320ELi1ELi16ELi40ELi256ELb1ELi256ELi40ELi40ELi4ELb0ELi148ELb0ELb0ENS_16CompileConditionILi1000EEEEEvPT_PKS4_S7_S7_flPfS8_Pj,@function
        .size           _ZN13group_norm_v214gn_cuda_kernelI13__nv_bfloat16Li320ELi1ELi16ELi40ELi256ELb1ELi256ELi40ELi40ELi4ELb0ELi148ELb0ELb0ENS_16CompileConditionILi1000EEEEEvPT_PKS4_S7_S7_flPfS8_Pj,(.L_x_47 - _ZN13group_norm_v214gn_cuda_kernelI13__nv_bfloat16Li320ELi1ELi16ELi40ELi256ELb1ELi256ELi40ELi40ELi4ELb0ELi148ELb0ELb0ENS_16CompileConditionILi1000EEEEEvPT_PKS4_S7_S7_flPfS8_Pj)
        .other          _ZN13group_norm_v214gn_cuda_kernelI13__nv_bfloat16Li320ELi1ELi16ELi40ELi256ELb1ELi256ELi40ELi40ELi4ELb0ELi148ELb0ELb0ENS_16CompileConditionILi1000EEEEEvPT_PKS4_S7_S7_flPfS8_Pj,@"STO_CUDA_ENTRY STV_DEFAULT"
_ZN13group_norm_v214gn_cuda_kernelI13__nv_bfloat16Li320ELi1ELi16ELi40ELi256ELb1ELi256ELi40ELi40ELi4ELb0ELi148ELb0ELb0ENS_16CompileConditionILi1000EEEEEvPT_PKS4_S7_S7_flPfS8_Pj:
.text._ZN13group_norm_v214gn_cuda_kernelI13__nv_bfloat16Li320ELi1ELi16ELi40ELi256ELb1ELi256ELi40ELi40ELi4ELb0ELi148ELb0ELb0ENS_16CompileConditionILi1000EEEEEvPT_PKS4_S7_S7_flPfS8_Pj:
[----:B------:R-:W-:Y:S01]  /*0000*/  LDC R1, c[0x0][0x37c] ;  /* 0x0000df00ff017b82 */ /* 0x000fe20000000800 */
[----:B------:R-:W-:Y:S05]  /*0010*/  EXIT ;  /* 0x000000000000794d */ /* 0x000fea0003800000 */
.L_x_15:
        /* <DEDUP_REMOVED lines=14> */
.L_x_47:


//--------------------- .text._ZN13group_norm_v218gn_bwd_cuda_kernelI6__halfLi320ELi1ELi32ELi20ELi256ELb0ELb1ELi256ELi20ELi20ELi4ELb1ELi96ELb0ELb0ELNS_15WgradSyncMethodE3ENS_16CompileConditionILi1000EEEEEvPT_S6_S6_PKS5_S8_S8_S8_PKfflPfPj --------------------------
	.section	.text._ZN13group_norm_v218gn_bwd_cuda_kernelI6__halfLi320ELi1ELi32ELi20ELi256ELb0ELb1ELi256ELi20ELi20ELi4ELb1ELi96ELb0ELb0ELNS_15WgradSyncMethodE3ENS_16CompileConditionILi1000EEEEEvPT_S6_S6_PKS5_S8_S8_S8_PKfflPfPj,"ax",@progbits
	.align	128
        .global         _ZN13group_norm_v218gn_bwd_cuda_kernelI6__halfLi320ELi1ELi32ELi20ELi256ELb0ELb1ELi256ELi20ELi20ELi4ELb1ELi96ELb0ELb0ELNS_15WgradSyncMethodE3ENS_16CompileConditionILi1000EEEEEvPT_S6_S6_PKS5_S8_S8_S8_PKfflPfPj
        .type           _ZN13group_norm_v218gn_bwd_cuda_kernelI6__halfLi320ELi1ELi32ELi20ELi256ELb0ELb1ELi256ELi20ELi20ELi4ELb1ELi96ELb0ELb0ELNS_15WgradSyncMethodE3ENS_16CompileConditionILi1000EEEEEvPT_S6_S6_PKS5_S8_S8_S8_PKfflPfPj,@function
        .size           _ZN13group_norm_v218gn_bwd_cuda_kernelI6__halfLi320ELi1ELi32ELi20ELi256ELb0ELb1ELi256ELi20ELi20ELi4ELb1ELi96ELb0ELb0ELNS_15WgradSyncMethodE3ENS_16CompileConditionILi1000EEEEEvPT_S6_S6_PKS5_S8_S8_S8_PKfflPfPj,(.L_x_48 - _ZN13group_norm_v218gn_bwd_cuda_kernelI6__halfLi320ELi1ELi32ELi20ELi256ELb0ELb1ELi256ELi20ELi20ELi4ELb1ELi96ELb0ELb0ELNS_15WgradSyncMethodE3ENS_16CompileConditionILi1000EEEEEvPT_S6_S6_PKS5_S8_S8_S8_PKfflPfPj)
        .other          _ZN13group_norm_v218gn_bwd_cuda_kernelI6__halfLi320ELi1ELi32ELi20ELi256ELb0ELb1ELi256ELi20ELi20ELi4ELb1ELi96ELb0ELb0ELNS_15WgradSyncMethodE3ENS_16CompileConditionILi1000EEEEEvPT_S6_S6_PKS5_S8_S8_S8_PKfflPfPj,@"STO_CUDA_ENTRY STV_DEFAULT"
_ZN13group_norm_v218gn_bwd_cuda_kernelI6__halfLi320ELi1ELi32ELi20ELi256ELb0ELb1ELi256ELi20ELi20ELi4ELb1ELi96ELb0ELb0ELNS_15WgradSyncMethodE3ENS_16CompileConditionILi1000EEEEEvPT_S6_S6_PKS5_S8_S8_S8_PKfflPfPj:
.text._ZN13group_norm_v218gn_bwd_cuda_kernelI6__halfLi320ELi1ELi32ELi20ELi256ELb0ELb1ELi256ELi20ELi20ELi4ELb1ELi96ELb0ELb0ELNS_15WgradSyncMethodE3ENS_16CompileConditionILi1000EEEEEvPT_S6_S6_PKS5_S8_S8_S8_PKfflPfPj:
[----:B------:R-:W-:Y:S01]  /*0000*/  LDC R1, c[0x0][0x37c] ;  /* 0x0000df00ff017b82 */ /* 0x000fe20000000800 */
[----:B------:R-:W-:Y:S05]  /*0010*/  EXIT ;  /* 0x000000000000794d */ /* 0x000fea0003800000 */
.L_x_16:
        /* <DEDUP_REMOVED lines=14> */
.L_x_48:


//--------------------- .text._ZN13group_norm_v218gn_bwd_cuda_kernelI6__halfLi320ELi1ELi32ELi20ELi256ELb0ELb1ELi256ELi20ELi20ELi4ELb1ELi128ELb0ELb0ELNS_15WgradSyncMethodE3ENS_16CompileConditionILi1000EEEEEvPT_S6_S6_PKS5_S8_S8_S8_PKfflPfPj --------------------------
	.section	.text._ZN13group_norm_v218gn_bwd_cuda_kernelI6__halfLi320ELi1ELi32ELi20ELi256ELb0ELb1ELi256ELi20ELi20ELi4ELb1ELi128ELb0ELb0ELNS_15WgradSyncMethodE3ENS_16CompileConditionILi1000EEEEEvPT_S6_S6_PKS5_S8_S8_S8_PKfflPfPj,"ax",@progbits
	.align	128
        .global         _ZN13group_norm_v218gn_bwd_cuda_kernelI6__halfLi320ELi1ELi32ELi20ELi256ELb0ELb1ELi256ELi20ELi20ELi4ELb1ELi128ELb0ELb0ELNS_15WgradSyncMethodE3ENS_16CompileConditionILi1000EEEEEvPT_S6_S6_PKS5_S8_S8_S8_PKfflPfPj
        .type           _ZN13group_norm_v218gn_bwd_cuda_kernelI6__halfLi320ELi1ELi32ELi20ELi256ELb0ELb1ELi256ELi20ELi20ELi4ELb1ELi128ELb0ELb0ELNS_15WgradSyncMethodE3ENS_16CompileConditionILi1000EEEEEvPT_S6_S6_PKS5_S8_S8_S8_PKfflPfPj,@function
        .size           _ZN13group_norm_v218gn_bwd_cuda_kernelI6__halfLi320ELi1ELi32ELi20ELi256ELb0ELb1ELi256ELi20ELi20ELi4ELb1ELi128ELb0ELb0ELNS_15WgradSyncMethodE3ENS_16CompileConditionILi1000EEEEEvPT_S6_S6_PKS5_S8_S8_S8_PKfflPfPj,(.L_x_49 - _ZN13group_norm_v218gn_bwd_cuda_kernelI6__halfLi320ELi1ELi32ELi20ELi256ELb0ELb1ELi256ELi20ELi20ELi4ELb1ELi128ELb0ELb0ELNS_15WgradSyncMethodE3ENS_16CompileConditionILi1000EEEEEvPT_S6_S6_PKS5_S8_S8_S8_PKfflPfPj)
        .other          _ZN13group_norm_v218gn_bwd_cuda_kernelI6__halfLi320ELi1ELi32ELi20ELi256ELb0ELb1ELi256ELi20ELi20ELi4ELb1ELi128ELb0ELb0ELNS_15WgradSyncMethodE3ENS_16CompileConditionILi1000EEEEEvPT_S6_S6_PKS5_S8_S8_S8_PKfflPfPj,@"STO_CUDA_ENTRY STV_DEFAULT"
_ZN13group_norm_v218gn_bwd_cuda_kernelI6__halfLi320ELi1ELi32ELi20ELi256ELb0ELb1ELi256ELi20ELi20ELi4ELb1ELi128ELb0ELb0ELNS_15WgradSyncMethodE3ENS_16CompileConditionILi1000EEEEEvPT_S6_S6_PKS5_S8_S8_S8_PKfflPfPj:
.text._ZN13group_norm_v218gn_bwd_cuda_kernelI6__halfLi320ELi1ELi32ELi20ELi256ELb0ELb1ELi256ELi20ELi20ELi4ELb1ELi128ELb0ELb0ELNS_15WgradSyncMethodE3ENS_16CompileConditionILi1000EEEEEvPT_S6_S6_PKS5_S8_S8_S8_PKfflPfPj:
[----:B------:R-:W-:Y:S01]  /*0000*/  LDC R1, c[0x0][0x37c] ;  /* 0x0000df00ff017b82 */ /* 0x000fe20000000800 */
[----:B------:R-:W-:Y:S05]  /*0010*/  EXIT ;  /* 0x000000000000794d */ /* 0x000fea0003800000 */
.L_x_17:
        /* <DEDUP_REMOVED lines=14> */
.L_x_49:


//--------------------- .text._ZN13group_norm_v218gn_bwd_cuda_kernelI6__halfLi320ELi3ELi16ELi40ELi256ELb1ELb1ELi2ELi320ELi320ELi2ELb1ELi2ELb0ELb0ELNS_15WgradSyncMethodE3ENS_16CompileConditionILi1000EEEEEvPT_S6_S6_PKS5_S8_S8_S8_PKfflPfPj --------------------------
	.section	.text._ZN13group_norm_v218gn_bwd_cuda_kernelI6__halfLi320ELi3ELi16ELi40ELi256ELb1ELb1ELi2ELi320ELi320ELi2ELb1ELi2ELb0ELb0ELNS_15WgradSyncMethodE3ENS_16CompileConditionILi1000EEEEEvPT_S6_S6_PKS5_S8_S8_S8_PKfflPfPj,"ax",@progbits
	.align	128
        .global         _ZN13group_norm_v218gn_bwd_cuda_kernelI6__halfLi320ELi3ELi16ELi40ELi256ELb1ELb1ELi2ELi320ELi320ELi2ELb1ELi2ELb0ELb0ELNS_15WgradSyncMethodE3ENS_16CompileConditionILi1000EEEEEvPT_S6_S6_PKS5_S8_S8_S8_PKfflPfPj
        .type           _ZN13group_norm_v218gn_bwd_cuda_kernelI6__halfLi320ELi3ELi16ELi40ELi256ELb1ELb1ELi2ELi320ELi320ELi2ELb1ELi2ELb0ELb0ELNS_15WgradSyncMethodE3ENS_16CompileConditionILi1000EEEEEvPT_S6_S6_PKS5_S8_S8_S8_PKfflPfPj,@function
        .size           _ZN13group_norm_v218gn_bwd_cuda_kernelI6__halfLi320ELi3ELi16ELi40ELi256ELb1ELb1ELi2ELi320ELi320ELi2ELb1ELi2ELb0ELb0ELNS_15WgradSyncMethodE3ENS_16CompileConditionILi1000EEEEEvPT_S6_S6_PKS5_S8_S8_S8_PKfflPfPj,(.L_x_50 - _ZN13group_norm_v218gn_bwd_cuda_kernelI6__halfLi320ELi3ELi16ELi40ELi256ELb1ELb1ELi2ELi320ELi320ELi2ELb1ELi2ELb0ELb0ELNS_15WgradSyncMethodE3ENS_16CompileConditionILi1000EEEEEvPT_S6_S6_PKS5_S8_S8_S8_PKfflPfPj)
        .other          _ZN13group_norm_v218gn_bwd_cuda_kernelI6__halfLi320ELi3ELi16ELi40ELi256ELb1ELb1ELi2ELi320ELi320ELi2ELb1ELi2ELb0ELb0ELNS_15WgradSyncMethodE3ENS_16CompileConditionILi1000EEEEEvPT_S6_S6_PKS5_S8_S8_S8_PKfflPfPj,@"STO_CUDA_ENTRY STV_DEFAULT"
_ZN13group_norm_v218gn_bwd_cuda_kernelI6__halfLi320ELi3ELi16ELi40ELi256ELb1ELb1ELi2ELi320ELi320ELi2ELb1ELi2ELb0ELb0ELNS_15WgradSyncMethodE3ENS_16CompileConditionILi1000EEEEEvPT_S6_S6_PKS5_S8_S8_S8_PKfflPfPj:
.text._ZN13group_norm_v218gn_bwd_cuda_kernelI6__halfLi320ELi3ELi16ELi40ELi256ELb1ELb1ELi2ELi320ELi320ELi2ELb1ELi2ELb0ELb0ELNS_15WgradSyncMethodE3ENS_16CompileConditionILi1000EEEEEvPT_S6_S6_PKS5_S8_S8_S8_PKfflPfPj:
[----:B------:R-:W-:Y:S01]  /*0000*/  LDC R1, c[0x0][0x37c] ;  /* 0x0000df00ff017b82 */ /* 0x000fe20000000800 */
[----:B------:R-:W-:Y:S05]  /*0010*/  EXIT ;  /* 0x000000000000794d */ /* 0x000fea0003800000 */
.L_x_18:
        /* <DEDUP_REMOVED lines=14> */
.L_x_50:


//--------------------- .text._ZN13group_norm_v218gn_bwd_cuda_kernelI6__halfLi320ELi1ELi16ELi40ELi256ELb1ELb1ELi4ELi320ELi320ELi4ELb1ELi2ELb0ELb0ELNS_15WgradSyncMethodE3ENS_16CompileConditionILi1000EEEEEvPT_S6_S6_PKS5_S8_S8_S8_PKfflPfPj --------------------------
	.section	.text._ZN13group_norm_v218gn_bwd_cuda_kernelI6__halfLi320ELi1ELi16ELi40ELi256ELb1ELb1ELi4ELi320ELi320ELi4ELb1ELi2ELb0ELb0ELNS_15WgradSyncMethodE3ENS_16CompileConditionILi1000EEEEEvPT_S6_S6_PKS5_S8_S8_S8_PKfflPfPj,"ax",@progbits
	.align	128
        .global         _ZN13group_norm_v218gn_bwd_cuda_kernelI6__halfLi320ELi1ELi16ELi40ELi256ELb1ELb1ELi4ELi320ELi320ELi4ELb1ELi2ELb0ELb0ELNS_15WgradSyncMethodE3ENS_16CompileConditionILi1000EEEEEvPT_S6_S6_PKS5_S8_S8_S8_PKfflPfPj
        .type           _ZN13group_norm_v218gn_bwd_cuda_kernelI6__halfLi320ELi1ELi16ELi40ELi256ELb1ELb1ELi4ELi320ELi320ELi4ELb1ELi2ELb0ELb0ELNS_15WgradSyncMethodE3ENS_16CompileConditionILi1000EEEEEvPT_S6_S6_PKS5_S8_S8_S8_PKfflPfPj,@function
        .size           _ZN13group_norm_v218gn_bwd_cuda_kernelI6__halfLi320ELi1ELi16ELi40ELi256ELb1ELb1ELi4ELi320ELi320ELi4ELb1ELi2ELb0ELb0ELNS_15WgradSyncMethodE3ENS_16CompileConditionILi1000EEEEEvPT_S6_S6_PKS5_S8_S8_S8_PKfflPfPj,(.L_x_51 - _ZN13group_norm_v218gn_bwd_cuda_kernelI6__halfLi320ELi1ELi16ELi40ELi256ELb1ELb1ELi4ELi320ELi320ELi4ELb1ELi2ELb0ELb0ELNS_15WgradSyncMethodE3ENS_16CompileConditionILi1000EEEEEvPT_S6_S6_PKS5_S8_S8_S8_PKfflPfPj)
        .other          _ZN13group_norm_v218gn_bwd_cuda_kernelI6__halfLi320ELi1ELi16ELi40ELi256ELb1ELb1ELi4ELi320ELi320ELi4ELb1ELi2ELb0ELb0ELNS_15WgradSyncMethodE3ENS_16CompileConditionILi1000EEEEEvPT_S6_S6_PKS5_S8_S8_S8_PKfflPfPj,@"STO_CUDA_ENTRY STV_DEFAULT"
_ZN13group_norm_v218gn_bwd_cuda_kernelI6__halfLi320ELi1ELi16ELi40ELi256ELb1ELb1ELi4ELi320ELi320ELi4ELb1ELi2ELb0ELb0ELNS_15WgradSyncMethodE3ENS_16CompileConditionILi1000EEEEEvPT_S6_S6_PKS5_S8_S8_S8_PKfflPfPj:
.text._ZN13group_norm_v218gn_bwd_cuda_kernelI6__halfLi320ELi1ELi16ELi40ELi256ELb1ELb1ELi4ELi320ELi320ELi4ELb1ELi2ELb0ELb0ELNS_15WgradSyncMethodE3ENS_16CompileConditionILi1000EEEEEvPT_S6_S6_PKS5_S8_S8_S8_PKfflPfPj:
[----:B------:R-:W-:Y:S01]  /*0000*/  LDC R1, c[0x0][0x37c] ;  /* 0x0000df00ff017b82 */ /* 0x000fe20000000800 */
[----:B------:R-:W-:Y:S05]  /*0010*/  EXIT ;  /* 0x000000000000794d */ /* 0x000fea0003800000 */
.L_x_19:
        /* <DEDUP_REMOVED lines=14> */
.L_x_51:


//--------------------- .text._ZN13group_norm_v218gn_bwd_cuda_kernelI6__halfLi320ELi3ELi16ELi40ELi256ELb1ELb1ELi4ELi320ELi320ELi4ELb1ELi4ELb0ELb0ELNS_15WgradSyncMethodE3ENS_16CompileConditionILi1000EEEEEvPT_S6_S6_PKS5_S8_S8_S8_PKfflPfPj --------------------------
	.section	.text._ZN13group_norm_v218gn_bwd_cuda_kernelI6__halfLi320ELi3ELi16ELi40ELi256ELb1ELb1ELi4ELi320ELi320ELi4ELb1ELi4ELb0ELb0ELNS_15WgradSyncMethodE3ENS_16CompileConditionILi1000EEEEEvPT_S6_S6_PKS5_S8_S8_S8_PKfflPfPj,"ax",@progbits
	.align	128
        .global         _ZN13group_norm_v218gn_bwd_cuda_kernelI6__halfLi320ELi3ELi16ELi40ELi256ELb1ELb1ELi4ELi320ELi320ELi4ELb1ELi4ELb0ELb0ELNS_15WgradSyncMethodE3ENS_16CompileConditionILi1000EEEEEvPT_S6_S6_PKS5_S8_S8_S8_PKfflPfPj
        .type           _ZN13group_norm_v218gn_bwd_cuda_kernelI6__halfLi320ELi3ELi16ELi40ELi256ELb1ELb1ELi4ELi320ELi320ELi4ELb1ELi4ELb0ELb0ELNS_15WgradSyncMethodE3ENS_16CompileConditionILi1000EEEEEvPT_S6_S6_PKS5_S8_S8_S8_PKfflPfPj,@function
        .size           _ZN13group_norm_v218gn_bwd_cuda_kernelI6__halfLi320ELi3ELi16ELi40ELi256ELb1ELb1ELi4ELi320ELi320ELi4ELb1ELi4ELb0ELb0ELNS_15WgradSyncMethodE3ENS_16CompileConditionILi1000EEEEEvPT_S6_S6_PKS5_S8_S8_S8_PKfflPfPj,(.L_x_52 - _ZN13group_norm_v218gn_bwd_cuda_kernelI6__halfLi320ELi3ELi16ELi40ELi256ELb1ELb1ELi4ELi320ELi320ELi4ELb1ELi4ELb0ELb0ELNS_15WgradSyncMethodE3ENS_16CompileConditionILi1000EEEEEvPT_S6_S6_PKS5_S8_S8_S8_PKfflPfPj)
        .other          _ZN13group_norm_v218gn_bwd_cuda_kernelI6__halfLi320ELi3ELi16ELi40ELi256ELb1ELb1ELi4ELi320ELi320ELi4ELb1ELi4ELb0ELb0ELNS_15WgradSyncMethodE3ENS_16CompileConditionILi1000EEEEEvPT_S6_S6_PKS5_S8_S8_S8_PKfflPfPj,@"STO_CUDA_ENTRY STV_DEFAULT"
_ZN13group_norm_v218gn_bwd_cuda_kernelI6__halfLi320ELi3ELi16ELi40ELi256ELb1ELb1ELi4ELi320ELi320ELi4ELb1ELi4ELb0ELb0ELNS_15WgradSyncMethodE3ENS_16CompileConditionILi1000EEEEEvPT_S6_S6_PKS5_S8_S8_S8_PKfflPfPj:
.text._ZN13group_norm_v218gn_bwd_cuda_kernelI6__halfLi320ELi3ELi16ELi40ELi256ELb1ELb1ELi4ELi320ELi320ELi4ELb1ELi4ELb0ELb0ELNS_15WgradSyncMethodE3ENS_16CompileConditionILi1000EEEEEvPT_S6_S6_PKS5_S8_S8_S8_PKfflPfPj:
[----:B------:R-:W-:Y:S01]  /*0000*/  LDC R1, c[0x0][0x37c] ;  /* 0x0000df00ff017b82 */ /* 0x000fe20000000800 */
[----:B------:R-:W-:Y:S05]  /*0010*/  EXIT ;  /* 0x000000000000794d */ /* 0x000fea0003800000 */
.L_x_20:
        /* <DEDUP_REMOVED lines=14> */
.L_x_52:


//--------------------- .text._ZN13group_norm_v218gn_bwd_cuda_kernelI6__halfLi320ELi1ELi16ELi40ELi256ELb1ELb1ELi8ELi320ELi320ELi4ELb1ELi4ELb0ELb0ELNS_15WgradSyncMethodE3ENS_16CompileConditionILi1000EEEEEvPT_S6_S6_PKS5_S8_S8_S8_PKfflPfPj --------------------------
	.section	.text._ZN13group_norm_v218gn_bwd_cuda_kernelI6__halfLi320ELi1ELi16ELi40ELi256ELb1ELb1ELi8ELi320ELi320ELi4ELb1ELi4ELb0ELb0ELNS_15WgradSyncMethodE3ENS_16CompileConditionILi1000EEEEEvPT_S6_S6_PKS5_S8_S8_S8_PKfflPfPj,"ax",@progbits
	.align	128
        .global         _ZN13group_norm_v218gn_bwd_cuda_kernelI6__halfLi320ELi1ELi16ELi40ELi256ELb1ELb1ELi8ELi320ELi320ELi4ELb1ELi4ELb0ELb0ELNS_15WgradSyncMethodE3ENS_16CompileConditionILi1000EEEEEvPT_S6_S6_PKS5_S8_S8_S8_PKfflPfPj
        .type           _ZN13group_norm_v218gn_bwd_cuda_kernelI6__halfLi320ELi1ELi16ELi40ELi256ELb1ELb1ELi8ELi320ELi320ELi4ELb1ELi4ELb0ELb0ELNS_15WgradSyncMethodE3ENS_16CompileConditionILi1000EEEEEvPT_S6_S6_PKS5_S8_S8_S8_PKfflPfPj,@function
        .size           _ZN13group_norm_v218gn_bwd_cuda_kernelI6__halfLi320ELi1ELi16ELi40ELi256ELb1ELb1ELi8ELi320ELi320ELi4ELb1ELi4ELb0ELb0ELNS_15WgradSyncMethodE3ENS_16CompileConditionILi1000EEEEEvPT_S6_S6_PKS5_S8_S8_S8_PKfflPfPj,(.L_x_53 - _ZN13group_norm_v218gn_bwd_cuda_kernelI6__halfLi320ELi1ELi16ELi40ELi256ELb1ELb1ELi8ELi320ELi320ELi4ELb1ELi4ELb0ELb0ELNS_15WgradSyncMethodE3ENS_16CompileConditionILi1000EEEEEvPT_S6_S6_PKS5_S8_S8_S8_PKfflPfPj)
        .other          _ZN13group_norm_v218gn_bwd_cuda_kernelI6__halfLi320ELi1ELi16ELi40ELi256ELb1ELb1ELi8ELi320ELi320ELi4ELb1ELi4ELb0ELb0ELNS_15WgradSyncMethodE3ENS_16CompileConditionILi1000EEEEEvPT_S6_S6_PKS5_S8_S8_S8_PKfflPfPj,@"STO_CUDA_ENTRY STV_DEFAULT"
_ZN13group_norm_v218gn_bwd_cuda_kernelI6__halfLi320ELi1ELi16ELi40ELi256ELb1ELb1ELi8ELi320ELi320ELi4ELb1ELi4ELb0ELb0ELNS_15WgradSyncMethodE3ENS_16CompileConditionILi1000EEEEEvPT_S6_S6_PKS5_S8_S8_S8_PKfflPfPj:
.text._ZN13group_norm_v218gn_bwd_cuda_kernelI6__halfLi320ELi1ELi16ELi40ELi256ELb1ELb1ELi8ELi320ELi320ELi4ELb1ELi4ELb0ELb0ELNS_15WgradSyncMethodE3ENS_16CompileConditionILi1000EEEEEvPT_S6_S6_PKS5_S8_S8_S8_PKfflPfPj:
[----:B------:R-:W-:Y:S01]  /*0000*/  LDC R1, c[0x0][0x37c] ;  /* 0x0000df00ff017b82 */ /* 0x000fe20000000800 */
[----:B------:R-:W-:Y:S05]  /*0010*/  EXIT ;  /* 0x000000000000794d */ /* 0x000fea0003800000 */
.L_x_21:
        /* <DEDUP_REMOVED lines=14> */
.L_x_53:


//--------------------- .text._ZN13group_norm_v218gn_bwd_cuda_kernelI6__halfLi320ELi3ELi16ELi40ELi256ELb1ELb1ELi8ELi320ELi320ELi4ELb1ELi10ELb0ELb0ELNS_15WgradSyncMethodE3ENS_16CompileConditionILi1000EEEEEvPT_S6_S6_PKS5_S8_S8_S8_PKfflPfPj --------------------------
	.section	.text._ZN13group_norm_v218gn_bwd_cuda_kernelI6__halfLi320ELi3ELi16ELi40ELi256ELb1ELb1ELi8ELi320ELi320ELi4ELb1ELi10ELb0ELb0ELNS_15WgradSyncMethodE3ENS_16CompileConditionILi1000EEEEEvPT_S6_S6_PKS5_S8_S8_S8_PKfflPfPj,"ax",@progbits
	.align	128
        .global         _ZN13group_norm_v218gn_bwd_cuda_kernelI6__halfLi320ELi3ELi16ELi40ELi256ELb1ELb1ELi8ELi320ELi320ELi4ELb1ELi10ELb0ELb0ELNS_15WgradSyncMethodE3ENS_16CompileConditionILi1000EEEEEvPT_S6_S6_PKS5_S8_S8_S8_PKfflPfPj
        .type           _ZN13group_norm_v218gn_bwd_cuda_kernelI6__halfLi320ELi3ELi16ELi40ELi256ELb1ELb1ELi8ELi320ELi320ELi4ELb1ELi10ELb0ELb0ELNS_15WgradSyncMethodE3ENS_16CompileConditionILi1000EEEEEvPT_S6_S6_PKS5_S8_S8_S8_PKfflPfPj,@function
        .size           _ZN13group_norm_v218gn_bwd_cuda_kernelI6__halfLi320ELi3ELi16ELi40ELi256ELb1ELb1ELi8ELi320ELi320ELi4ELb1ELi10ELb0ELb0ELNS_15WgradSyncMethodE3ENS_16CompileConditionILi1000EEEEEvPT_S6_S6_PKS5_S8_S8_S8_PKfflPfPj,(.L_x_54 - _ZN13group_norm_v218gn_bwd_cuda_kernelI6__halfLi320ELi3ELi16ELi40ELi256ELb1ELb1ELi8ELi320ELi320ELi4ELb1ELi10ELb0ELb0ELNS_15WgradSyncMethodE3ENS_16CompileConditionILi1000EEEEEvPT_S6_S6_PKS5_S8_S8_S8_PKfflPfPj)
        .other          _ZN13group_norm_v218gn_bwd_cuda_kernelI6__halfLi320ELi3ELi16ELi40ELi256ELb1ELb1ELi8ELi320ELi320ELi4ELb1ELi10ELb0ELb0ELNS_15WgradSyncMethodE3ENS_16CompileConditionILi1000EEEEEvPT_S6_S6_PKS5_S8_S8_S8_PKfflPfPj,@"STO_CUDA_ENTRY STV_DEFAULT"
_ZN13group_norm_v218gn_bwd_cuda_kernelI6__halfLi320ELi3ELi16ELi40ELi256ELb1ELb1ELi8ELi320ELi320ELi4ELb1ELi10ELb0ELb0ELNS_15WgradSyncMethodE3ENS_16CompileConditionILi1000EEEEEvPT_S6_S6_PKS5_S8_S8_S8_PKfflPfPj:
.text._ZN13group_norm_v218gn_bwd_cuda_kernelI6__halfLi320ELi3ELi16ELi40ELi256ELb1ELb1ELi8ELi320ELi320ELi4ELb1ELi10ELb0ELb0ELNS_15WgradSyncMethodE3ENS_16CompileConditionILi1000EEEEEvPT_S6_S6_PKS5_S8_S8_S8_PKfflPfPj:
[----:B------:R-:W-:Y:S01]  /*0000*/  LDC R1, c[0x0][0x37c] ;  /* 0x0000df00ff017b82 */ /* 0x000fe20000000800 */
[----:B------:R-:W-:Y:S05]  /*0010*/  EXIT ;  /* 0x000000000000794d */ /* 0x000fea0003800000 */
.L_x_22:
        /* <DEDUP_REMOVED lines=14> */
.L_x_54:


//--------------------- .text._ZN13group_norm_v218gn_bwd_cuda_kernelI6__halfLi320ELi1ELi16ELi40ELi256ELb1ELb1ELi16ELi320ELi320ELi4ELb1ELi8ELb0ELb0ELNS_15WgradSyncMethodE3ENS_16CompileConditionILi1000EEEEEvPT_S6_S6_PKS5_S8_S8_S8_PKfflPfPj --------------------------
	.section	.text._ZN13group_norm_v218gn_bwd_cuda_kernelI6__halfLi320ELi1ELi16ELi40ELi256ELb1ELb1ELi16ELi320ELi320ELi4ELb1ELi8ELb0ELb0ELNS_15WgradSyncMethodE3ENS_16CompileConditionILi1000EEEEEvPT_S6_S6_PKS5_S8_S8_S8_PKfflPfPj,"ax",@progbits
	.align	128
        .global         _ZN13group_norm_v218gn_bwd_cuda_kernelI6__halfLi320ELi1ELi16ELi40ELi256ELb1ELb1ELi16ELi320ELi320ELi4ELb1ELi8ELb0ELb0ELNS_15WgradSyncMethodE3ENS_16CompileConditionILi1000EEEEEvPT_S6_S6_PKS5_S8_S8_S8_PKfflPfPj
        .type           _ZN13group_norm_v218gn_bwd_cuda_kernelI6__halfLi320ELi1ELi16ELi40ELi256ELb1ELb1ELi16ELi320ELi320ELi4ELb1ELi8ELb0ELb0ELNS_15WgradSyncMethodE3ENS_16CompileConditionILi1000EEEEEvPT_S6_S6_PKS5_S8_S8_S8_PKfflPfPj,@function
        .size           _ZN13group_norm_v218gn_bwd_cuda_kernelI6__halfLi320ELi1ELi16ELi40ELi256ELb1ELb1ELi16ELi320ELi320ELi4ELb1ELi8ELb0ELb0ELNS_15WgradSyncMethodE3ENS_16CompileConditionILi1000EEEEEvPT_S6_S6_PKS5_S8_S8_S8_PKfflPfPj,(.L_x_55 - _ZN13group_norm_v218gn_bwd_cuda_kernelI6__halfLi320ELi1ELi16ELi40ELi256ELb1ELb1ELi16ELi320ELi320ELi4ELb1ELi8ELb0ELb0ELNS_15WgradSyncMethodE3ENS_16CompileConditionILi1000EEEEEvPT_S6_S6_PKS5_S8_S8_S8_PKfflPfPj)
        .other          _ZN13group_norm_v218gn_bwd_cuda_kernelI6__halfLi320ELi1ELi16ELi40ELi256ELb1ELb1ELi16ELi320ELi320ELi4ELb1ELi8ELb0ELb0ELNS_15WgradSyncMethodE3ENS_16CompileConditionILi1000EEEEEvPT_S6_S6_PKS5_S8_S8_S8_PKfflPfPj,@"STO_CUDA_ENTRY STV_DEFAULT"
_ZN13group_norm_v218gn_bwd_cuda_kernelI6__halfLi320ELi1ELi16ELi40ELi256ELb1ELb1ELi16ELi320ELi320ELi4ELb1ELi8ELb0ELb0ELNS_15WgradSyncMethodE3ENS_16CompileConditionILi1000EEEEEvPT_S6_S6_PKS5_S8_S8_S8_PKfflPfPj:
.text._ZN13group_norm_v218gn_bwd_cuda_kernelI6__halfLi320ELi1ELi16ELi40ELi256ELb1ELb1ELi16ELi320ELi320ELi4ELb1ELi8ELb0ELb0ELNS_15WgradSyncMethodE3ENS_16CompileConditionILi1000EEEEEvPT_S6_S6_PKS5_S8_S8_S8_PKfflPfPj:
[----:B------:R-:W-:Y:S01]  /*0000*/  LDC R1, c[0x0][0x37c] ;  /* 0x0000df00ff017b82 */ /* 0x000fe20000000800 */
[----:B------:R-:W-:Y:S05]  /*0010*/  EXIT ;  /* 0x000000000000794d */ /* 0x000fea0003800000 */
.L_x_23:
        /* <DEDUP_REMOVED lines=14> */
.L_x_55:


//--------------------- .text._ZN13group_norm_v218gn_bwd_cuda_kernelI6__halfLi320ELi3ELi16ELi40ELi256ELb1ELb1ELi16ELi320ELi320ELi4ELb1ELi20ELb0ELb0ELNS_15WgradSyncMethodE3ENS_16CompileConditionILi1000EEEEEvPT_S6_S6_PKS5_S8_S8_S8_PKfflPfPj --------------------------
	.section	.text._ZN13group_norm_v218gn_bwd_cuda_kernelI6__halfLi320ELi3ELi16ELi40ELi256ELb1ELb1ELi16ELi320ELi320ELi4ELb1ELi20ELb0ELb0ELNS_15WgradSyncMethodE3ENS_16CompileConditionILi1000EEEEEvPT_S6_S6_PKS5_S8_S8_S8_PKfflPfPj,"ax",@progbits
	.align	128
        .global         _ZN13group_norm_v218gn_bwd_cuda_kernelI6__halfLi320ELi3ELi16ELi40ELi256ELb1ELb1ELi16ELi320ELi320ELi4ELb1ELi20ELb0ELb0ELNS_15WgradSyncMethodE3ENS_16CompileConditionILi1000EEEEEvPT_S6_S6_PKS5_S8_S8_S8_PKfflPfPj
        .type           _ZN13group_norm_v218gn_bwd_cuda_kernelI6__halfLi320ELi3ELi16ELi40ELi256ELb1ELb1ELi16ELi320ELi320ELi4ELb1ELi20ELb0ELb0ELNS_15WgradSyncMethodE3ENS_16CompileConditionILi1000EEEEEvPT_S6_S6_PKS5_S8_S8_S8_PKfflPfPj,@function
        .size           _ZN13group_norm_v218gn_bwd_cuda_kernelI6__halfLi320ELi3ELi16ELi40ELi256ELb1ELb1ELi16ELi320ELi320ELi4ELb1ELi20ELb0ELb0ELNS_15WgradSyncMethodE3ENS_16CompileConditionILi1000EEEEEvPT_S6_S6_PKS5_S8_S8_S8_PKfflPfPj,(.L_x_56 - _ZN13group_norm_v218gn_bwd_cuda_kernelI6__halfLi320ELi3ELi16ELi40ELi256ELb1ELb1ELi16ELi320ELi320ELi4ELb1ELi20ELb0ELb0ELNS_15WgradSyncMethodE3ENS_16CompileConditionILi1000EEEEEvPT_S6_S6_PKS5_S8_S8_S8_PKfflPfPj)
        .other          _ZN13group_norm_v218gn_bwd_cuda_kernelI6__halfLi320ELi3ELi16ELi40ELi256ELb1ELb1ELi16ELi320ELi320ELi4ELb1ELi20ELb0ELb0ELNS_15WgradSyncMethodE3ENS_16CompileConditionILi1000EEEEEvPT_S6_S6_PKS5_S8_S8_S8_PKfflPfPj,@"STO_CUDA_ENTRY STV_DEFAULT"
_ZN13group_norm_v218gn_bwd_cuda_kernelI6__halfLi320ELi3ELi16ELi40ELi256ELb1ELb1ELi16ELi320ELi320ELi4ELb1ELi20ELb0ELb0ELNS_15WgradSyncMethodE3ENS_16CompileConditionILi1000EEEEEvPT_S6_S6_PKS5_S8_S8_S8_PKfflPfPj:
.text._ZN13group_norm_v218gn_bwd_cuda_kernelI6__halfLi320ELi3ELi16ELi40ELi256ELb1ELb1ELi16ELi320ELi320ELi4ELb1ELi20ELb0ELb0ELNS_15WgradSyncMethodE3ENS_16CompileConditionILi1000EEEEEvPT_S6_S6_PKS5_S8_S8_S8_PKfflPfPj:
[----:B------:R-:W-:Y:S01]  /*0000*/  LDC R1, c[0x0][0x37c] ;  /* 0x0000df00ff017b82 */ /* 0x000fe20000000800 */
[----:B------:R-:W-:Y:S05]  /*0010*/  EXIT ;  /* 0x000000000000794d */ /* 0x000fea0003800000 */
.L_x_24:
        /* <DEDUP_REMOVED lines=14> */
.L_x_56:


//--------------------- .text._ZN13group_norm_v218gn_bwd_cuda_kernelI6__halfLi320ELi1ELi16ELi40ELi256ELb1ELb1ELi32ELi320ELi320ELi4ELb1ELi18ELb0ELb0ELNS_15WgradSyncMethodE3ENS_16CompileConditionILi1000EEEEEvPT_S6_S6_PKS5_S8_S8_S8_PKfflPfPj --------------------------
	.section	.text._ZN13group_norm_v218gn_bwd_cuda_kernelI6__halfLi320ELi1ELi16ELi40ELi256ELb1ELb1ELi32ELi320ELi320ELi4ELb1ELi18ELb0ELb0ELNS_15WgradSyncMethodE3ENS_16CompileConditionILi1000EEEEEvPT_S6_S6_PKS5_S8_S8_S8_PKfflPfPj,"ax",@progbits
	.align	128
        .global         _ZN13group_norm_v218gn_bwd_cuda_kernelI6__halfLi320ELi1ELi16ELi40ELi256ELb1ELb1ELi32ELi320ELi320ELi4ELb1ELi18ELb0ELb0ELNS_15WgradSyncMethodE3ENS_16CompileConditionILi1000EEEEEvPT_S6_S6_PKS5_S8_S8_S8_PKfflPfPj
        .type           _ZN13group_norm_v218gn_bwd_cuda_kernelI6__halfLi320ELi1ELi16ELi40ELi256ELb1ELb1ELi32ELi320ELi320ELi4ELb1ELi18ELb0ELb0ELNS_15WgradSyncMethodE3ENS_16CompileConditionILi1000EEEEEvPT_S6_S6_PKS5_S8_S8_S8_PKfflPfPj,@function
        .size           _ZN13group_norm_v218gn_bwd_cuda_kernelI6__halfLi320ELi1ELi16ELi40ELi256ELb1ELb1ELi32ELi320ELi320ELi4ELb1ELi18ELb0ELb0ELNS_15WgradSyncMethodE3ENS_16CompileConditionILi1000EEEEEvPT_S6_S6_PKS5_S8_S8_S8_PKfflPfPj,(.L_x_57 - _ZN13group_norm_v218gn_bwd_cuda_kernelI6__halfLi320ELi1ELi16ELi40ELi256ELb1ELb1ELi32ELi320ELi320ELi4ELb1ELi18ELb0ELb0ELNS_15WgradSyncMethodE3ENS_16CompileConditionILi1000EEEEEvPT_S6_S6_PKS5_S8_S8_S8_PKfflPfPj)
        .other          _ZN13group_norm_v218gn_bwd_cuda_kernelI6__halfLi320ELi1ELi16ELi40ELi256ELb1ELb1ELi32ELi320ELi320ELi4ELb1ELi18ELb0ELb0ELNS_15WgradSyncMethodE3ENS_16CompileConditionILi1000EEEEEvPT_S6_S6_PKS5_S8_S8_S8_PKfflPfPj,@"STO_CUDA_ENTRY STV_DEFAULT"
_ZN13group_norm_v218gn_bwd_cuda_kernelI6__halfLi320ELi1ELi16ELi40ELi256ELb1ELb1ELi32ELi320ELi320ELi4ELb1ELi18ELb0ELb0ELNS_15WgradSyncMethodE3ENS_16CompileConditionILi1000EEEEEvPT_S6_S6_PKS5_S8_S8_S8_PKfflPfPj:
.text._ZN13group_norm_v218gn_bwd_cuda_kernelI6__halfLi320ELi1ELi16ELi40ELi256ELb1ELb1ELi32ELi320ELi320ELi4ELb1ELi18ELb0ELb0ELNS_15WgradSyncMethodE3ENS_16CompileConditionILi1000EEEEEvPT_S6_S6_PKS5_S8_S8_S8_PKfflPfPj:
[----:B------:R-:W-:Y:S01]  /*0000*/  LDC R1, c[0x0][0x37c] ;  /* 0x0000df00ff017b82 */ /* 0x000fe20000000800 */
[----:B------:R-:W-:Y:S05]  /*0010*/  EXIT ;  /* 0x000000000000794d */ /* 0x000fea0003800000 */
.L_x_25:
        /* <DEDUP_REMOVED lines=14> */
.L_x_57:


//--------------------- .text._ZN13group_norm_v218gn_bwd_cuda_kernelI6__halfLi320ELi3ELi16ELi40ELi256ELb1ELb1ELi32ELi320ELi320ELi4ELb1ELi42ELb0ELb0ELNS_15WgradSyncMethodE3ENS_16CompileConditionILi1000EEEEEvPT_S6_S6_PKS5_S8_S8_S8_PKfflPfPj --------------------------
	.section	.text._ZN13group_norm_v218gn_bwd_cuda_kernelI6__halfLi320ELi3ELi16ELi40ELi256ELb1ELb1ELi32ELi320ELi320ELi4ELb1ELi42ELb0ELb0ELNS_15WgradSyncMethodE3ENS_16CompileConditionILi1000EEEEEvPT_S6_S6_PKS5_S8_S8_S8_PKfflPfPj,"ax",@progbits
	.align	128
        .global         _ZN13group_norm_v218gn_bwd_cuda_kernelI6__halfLi320ELi3ELi16ELi40ELi256ELb1ELb1ELi32ELi320ELi320ELi4ELb1ELi42ELb0ELb0ELNS_15WgradSyncMethodE3ENS_16CompileConditionILi1000EEEEEvPT_S6_S6_PKS5_S8_S8_S8_PKfflPfPj
        .type           _ZN13group_norm_v218gn_bwd_cuda_kernelI6__halfLi320ELi3ELi16ELi40ELi256ELb1ELb1ELi32ELi320ELi320ELi4ELb1ELi42ELb0ELb0ELNS_15WgradSyncMethodE3ENS_16CompileConditionILi1000EEEEEvPT_S6_S6_PKS5_S8_S8_S8_PKfflPfPj,@function
        .size           _ZN13group_norm_v218gn_bwd_cuda_kernelI6__halfLi320ELi3ELi16ELi40ELi256ELb1ELb1ELi32ELi320ELi320ELi4ELb1ELi42ELb0ELb0ELNS_15WgradSyncMethodE3ENS_16CompileConditionILi1000EEEEEvPT_S6_S6_PKS5_S8_S8_S8_PKfflPfPj,(.L_x_58 - _ZN13group_norm_v218gn_bwd_cuda_kernelI6__halfLi320ELi3ELi16ELi40ELi256ELb1ELb1ELi32ELi320ELi320ELi4ELb1ELi42ELb0ELb0ELNS_15WgradSyncMethodE3ENS_16CompileConditionILi1000EEEEEvPT_S6_S6_PKS5_S8_S8_S8_PKfflPfPj)
        .other          _ZN13group_norm_v218gn_bwd_cuda_kernelI6__halfLi320ELi3ELi16ELi40ELi256ELb1ELb1ELi32ELi320ELi320ELi4ELb1ELi42ELb0ELb0ELNS_15WgradSyncMethodE3ENS_16CompileConditionILi1000EEEEEvPT_S6_S6_PKS5_S8_S8_S8_PKfflPfPj,@"STO_CUDA_ENTRY STV_DEFAULT"
_ZN13group_norm_v218gn_bwd_cuda_kernelI6__halfLi320ELi3ELi16ELi40ELi256ELb1ELb1ELi32ELi320ELi320ELi4ELb1ELi42ELb0ELb0ELNS_15WgradSyncMethodE3ENS_16CompileConditionILi1000EEEEEvPT_S6_S6_PKS5_S8_S8_S8_PKfflPfPj:
.text._ZN13group_norm_v218gn_bwd_cuda_kernelI6__halfLi320ELi3ELi16ELi40ELi256ELb1ELb1ELi32ELi320ELi320ELi4ELb1ELi42ELb0ELb0ELNS_15WgradSyncMethodE3ENS_16CompileConditionILi1000EEEEEvPT_S6_S6_PKS5_S8_S8_S8_PKfflPfPj:
[----:B------:R-:W-:Y:S01]  /*0000*/  LDC R1, c[0x0][0x37c] ;  /* 0x0000df00ff017b82 */ /* 0x000fe20000000800 */
[----:B------:R-:W-:Y:S05]  /*0010*/  EXIT ;  /* 0x000000000000794d */ /* 0x000fea0003800000 */
.L_x_26:
        /* <DEDUP_REMOVED lines=14> */
.L_x_58:


//--------------------- .text._ZN13group_norm_v218gn_bwd_cuda_kernelI6__halfLi320ELi1ELi16ELi40ELi256ELb1ELb1ELi64ELi320ELi320ELi4ELb1ELi36ELb0ELb0ELNS_15WgradSyncMethodE3ENS_16CompileConditionILi1000EEEEEvPT_S6_S6_PKS5_S8_S8_S8_PKfflPfPj --------------------------
	.section	.text._ZN13group_norm_v218gn_bwd_cuda_kernelI6__halfLi320ELi1ELi16ELi40ELi256ELb1ELb1ELi64ELi320ELi320ELi4ELb1ELi36ELb0ELb0ELNS_15WgradSyncMethodE3ENS_16CompileConditionILi1000EEEEEvPT_S6_S6_PKS5_S8_S8_S8_PKfflPfPj,"ax",@progbits
	.align	128
        .global         _ZN13group_norm_v218gn_bwd_cuda_kernelI6__halfLi320ELi1ELi16ELi40ELi256ELb1ELb1ELi64ELi320ELi320ELi4ELb1ELi36ELb0ELb0ELNS_15WgradSyncMethodE3ENS_16CompileConditionILi1000EEEEEvPT_S6_S6_PKS5_S8_S8_S8_PKfflPfPj
        .type           _ZN13group_norm_v218gn_bwd_cuda_kernelI6__halfLi320ELi1ELi16ELi40ELi256ELb1ELb1ELi64ELi320ELi320ELi4ELb1ELi36ELb0ELb0ELNS_15WgradSyncMethodE3ENS_16CompileConditionILi1000EEEEEvPT_S6_S6_PKS5_S8_S8_S8_PKfflPfPj,@function
        .size           _ZN13group_norm_v218gn_bwd_cuda_kernelI6__halfLi320ELi1ELi16ELi40ELi256ELb1ELb1ELi64ELi320ELi320ELi4ELb1ELi36ELb0ELb0ELNS_15WgradSyncMethodE3ENS_16CompileConditionILi1000EEEEEvPT_S6_S6_PKS5_S8_S8_S8_PKfflPfPj,(.L_x_59 - _ZN13group_norm_v218gn_bwd_cuda_kernelI6__halfLi320ELi1ELi16ELi40ELi256ELb1ELb1ELi64ELi320ELi320ELi4ELb1ELi36ELb0ELb0ELNS_15WgradSyncMethodE3ENS_16CompileConditionILi1000EEEEEvPT_S6_S6_PKS5_S8_S8_S8_PKfflPfPj)
        .other          _ZN13group_norm_v218gn_bwd_cuda_kernelI6__halfLi320ELi1ELi16ELi40ELi256ELb1ELb1ELi64ELi320ELi320ELi4ELb1ELi36ELb0ELb0ELNS_15WgradSyncMethodE3ENS_16CompileConditionILi1000EEEEEvPT_S6_S6_PKS5_S8_S8_S8_PKfflPfPj,@"STO_CUDA_ENTRY STV_DEFAULT"
_ZN13group_norm_v218gn_bwd_cuda_kernelI6__halfLi320ELi1ELi16ELi40ELi256ELb1ELb1ELi64ELi320ELi320ELi4ELb1ELi36ELb0ELb0ELNS_15WgradSyncMethodE3ENS_16CompileConditionILi1000EEEEEvPT_S6_S6_PKS5_S8_S8_S8_PKfflPfPj:
.text._ZN13group_norm_v218gn_bwd_cuda_kernelI6__halfLi320ELi1ELi16ELi40ELi256ELb1ELb1ELi64ELi320ELi320ELi4ELb1ELi36ELb0ELb0ELNS_15WgradSyncMethodE3ENS_16CompileConditionILi1000EEEEEvPT_S6_S6_PKS5_S8_S8_S8_PKfflPfPj:
[----:B------:R-:W-:Y:S01]  /*0000*/  LDC R1, c[0x0][0x37c] ;  /* 0x0000df00ff017b82 */ /* 0x000fe20000000800 */
[----:B------:R-:W-:Y:S05]  /*0010*/  EXIT ;  /* 0x000000000000794d */ /* 0x000fea0003800000 */
.L_x_27:
        /* <DEDUP_REMOVED lines=14> */
.L_x_59:


//--------------------- .text._ZN13group_norm_v214gn_cuda_kernelI6__halfLi320ELi1ELi32ELi20ELi256ELb0ELi256ELi20ELi20ELi4ELb0ELi116ELb0ELb0ENS_16CompileConditionILi1000EEEEEvPT_PKS4_S7_S7_flPfS8_Pj --------------------------
	.section	.text._ZN13group_norm_v214gn_cuda_kernelI6__halfLi320ELi1ELi32ELi20ELi256ELb0ELi256ELi20ELi20ELi4ELb0ELi116ELb0ELb0ENS_16CompileConditionILi1000EEEEEvPT_PKS4_S7_S7_flPfS8_Pj,"ax",@progbits
	.align	128
        .global         _ZN13group_norm_v214gn_cuda_kernelI6__halfLi320ELi1ELi32ELi20ELi256ELb0ELi256ELi20ELi20ELi4ELb0ELi116ELb0ELb0ENS_16CompileConditionILi1000EEEEEvPT_PKS4_S7_S7_flPfS8_Pj
        .type           _ZN13group_norm_v214gn_cuda_kernelI6__halfLi320ELi1ELi32ELi20ELi256ELb0ELi256ELi20ELi20ELi4ELb0ELi116ELb0ELb0ENS_16CompileConditionILi1000EEEEEvPT_PKS4_S7_S7_flPfS8_Pj,@function
        .size           _ZN13group_norm_v214gn_cuda_kernelI6__halfLi320ELi1ELi32ELi20ELi256ELb0ELi256ELi20ELi20ELi4ELb0ELi116ELb0ELb0ENS_16CompileConditionILi1000EEEEEvPT_PKS4_S7_S7_flPfS8_Pj,(.L_x_60 - _ZN13group_norm_v214gn_cuda_kernelI6__halfLi320ELi1ELi32ELi20ELi256ELb0ELi256ELi20ELi20ELi4ELb0ELi116ELb0ELb0ENS_16CompileConditionILi1000EEEEEvPT_PKS4_S7_S7_flPfS8_Pj)
        .other          _ZN13group_norm_v214gn_cuda_kernelI6__halfLi320ELi1ELi32ELi20ELi256ELb0ELi256ELi20ELi20ELi4ELb0ELi116ELb0ELb0ENS_16CompileConditionILi1000EEEEEvPT_PKS4_S7_S7_flPfS8_Pj,@"STO_CUDA_ENTRY STV_DEFAULT"
_ZN13group_norm_v214gn_cuda_kernelI6__halfLi320ELi1ELi32ELi20ELi256ELb0ELi256ELi20ELi20ELi4ELb0ELi116ELb0ELb0ENS_16CompileConditionILi1000EEEEEvPT_PKS4_S7_S7_flPfS8_Pj:
.text._ZN13group_norm_v214gn_cuda_kernelI6__halfLi320ELi1ELi32ELi20ELi256ELb0ELi256ELi20ELi20ELi4ELb0ELi116ELb0ELb0ENS_16CompileConditionILi1000EEEEEvPT_PKS4_S7_S7_flPfS8_Pj:
[----:B------:R-:W-:Y:S01]  /*0000*/  LDC R1, c[0x0][0x37c] ;  /* 0x0000df00ff017b82 */ /* 0x000fe20000000800 */
[----:B------:R-:W-:Y:S05]  /*0010*/  EXIT ;  /* 0x000000000000794d */ /* 0x000fea0003800000 */
.L_x_28:
        /* <DEDUP_REMOVED lines=14> */
.L_x_60:


//--------------------- .text._ZN13group_norm_v214gn_cuda_kernelI6__halfLi320ELi1ELi32ELi20ELi256ELb0ELi256ELi20ELi20ELi4ELb0ELi148ELb0ELb0ENS_16CompileConditionILi1000EEEEEvPT_PKS4_S7_S7_flPfS8_Pj --------------------------
	.section	.text._ZN13group_norm_v214gn_cuda_kernelI6__halfLi320ELi1ELi32ELi20ELi256ELb0ELi256ELi20ELi20ELi4ELb0ELi148ELb0ELb0ENS_16CompileConditionILi1000EEEEEvPT_PKS4_S7_S7_flPfS8_Pj,"ax",@progbits
	.align	128
        .global         _ZN13group_norm_v214gn_cuda_kernelI6__halfLi320ELi1ELi32ELi20ELi256ELb0ELi256ELi20ELi20ELi4ELb0ELi148ELb0ELb0ENS_16CompileConditionILi1000EEEEEvPT_PKS4_S7_S7_flPfS8_Pj
        .type           _ZN13group_norm_v214gn_cuda_kernelI6__halfLi320ELi1ELi32ELi20ELi256ELb0ELi256ELi20ELi20ELi4ELb0ELi148ELb0ELb0ENS_16CompileConditionILi1000EEEEEvPT_PKS4_S7_S7_flPfS8_Pj,@function
        .size           _ZN13group_norm_v214gn_cuda_kernelI6__halfLi320ELi1ELi32ELi20ELi256ELb0ELi256ELi20ELi20ELi4ELb0ELi148ELb0ELb0ENS_16CompileConditionILi1000EEEEEvPT_PKS4_S7_S7_flPfS8_Pj,(.L_x_61 - _ZN13group_norm_v214gn_cuda_kernelI6__halfLi320ELi1ELi32ELi20ELi256ELb0ELi256ELi20ELi20ELi4ELb0ELi148ELb0ELb0ENS_16CompileConditionILi1000EEEEEvPT_PKS4_S7_S7_flPfS8_Pj)
        .other          _ZN13group_norm_v214gn_cuda_kernelI6__halfLi320ELi1ELi32ELi20ELi256ELb0ELi256ELi20ELi20ELi4ELb0ELi148ELb0ELb0ENS_16CompileConditionILi1000EEEEEvPT_PKS4_S7_S7_flPfS8_Pj,@"STO_CUDA_ENTRY STV_DEFAULT"
_ZN13group_norm_v214gn_cuda_kernelI6__halfLi320ELi1ELi32ELi20ELi256ELb0ELi256ELi20ELi20ELi4ELb0ELi148ELb0ELb0ENS_16CompileConditionILi1000EEEEEvPT_PKS4_S7_S7_flPfS8_Pj:
.text._ZN13group_norm_v214gn_cuda_kernelI6__halfLi320ELi1ELi32ELi20ELi256ELb0ELi256ELi20ELi20ELi4ELb0ELi148ELb0ELb0ENS_16CompileConditionILi1000EEEEEvPT_PKS4_S7_S7_flPfS8_Pj:
[----:B------:R-:W-:Y:S01]  /*0000*/  LDC R1, c[0x0][0x37c] ;  /* 0x0000df00ff017b82 */ /* 0x000fe20000000800 */
[----:B------:R-:W-:Y:S05]  /*0010*/  EXIT ;  /* 0x000000000000794d */ /* 0x000fea0003800000 */
.L_x_29:
        /* <DEDUP_REMOVED lines=14> */
.L_x_61:


//--------------------- .text._ZN13group_norm_v214gn_cuda_kernelI6__halfLi320ELi1ELi16ELi40ELi256ELb1ELi256ELi40ELi40ELi4ELb0ELi116ELb0ELb0ENS_16CompileConditionILi1000EEEEEvPT_PKS4_S7_S7_flPfS8_Pj --------------------------
	.section	.text._ZN13group_norm_v214gn_cuda_kernelI6__halfLi320ELi1ELi16ELi40ELi256ELb1ELi256ELi40ELi40ELi4ELb0ELi116ELb0ELb0ENS_16CompileConditionILi1000EEEEEvPT_PKS4_S7_S7_flPfS8_Pj,"ax",@progbits
	.align	128
        .global         _ZN13group_norm_v214gn_cuda_kernelI6__halfLi320ELi1ELi16ELi40ELi256ELb1ELi256ELi40ELi40ELi4ELb0ELi116ELb0ELb0ENS_16CompileConditionILi1000EEEEEvPT_PKS4_S7_S7_flPfS8_Pj
        .type           _ZN13group_norm_v214gn_cuda_kernelI6__halfLi320ELi1ELi16ELi40ELi256ELb1ELi256ELi40ELi40ELi4ELb0ELi116ELb0ELb0ENS_16CompileConditionILi1000EEEEEvPT_PKS4_S7_S7_flPfS8_Pj,@function
        .size           _ZN13group_norm_v214gn_cuda_kernelI6__halfLi320ELi1ELi16ELi40ELi256ELb1ELi256ELi40ELi40ELi4ELb0ELi116ELb0ELb0ENS_16CompileConditionILi1000EEEEEvPT_PKS4_S7_S7_flPfS8_Pj,(.L_x_62 - _ZN13group_norm_v214gn_cuda_kernelI6__halfLi320ELi1ELi16ELi40ELi256ELb1ELi256ELi40ELi40ELi4ELb0ELi116ELb0ELb0ENS_16CompileConditionILi1000EEEEEvPT_PKS4_S7_S7_flPfS8_Pj)
        .other          _ZN13group_norm_v214gn_cuda_kernelI6__halfLi320ELi1ELi16ELi40ELi256ELb1ELi256ELi40ELi40ELi4ELb0ELi116ELb0ELb0ENS_16CompileConditionILi1000EEEEEvPT_PKS4_S7_S7_flPfS8_Pj,@"STO_CUDA_ENTRY STV_DEFAULT"
_ZN13group_norm_v214gn_cuda_kernelI6__halfLi320ELi1ELi16ELi40ELi256ELb1ELi256ELi40ELi40ELi4ELb0ELi116ELb0ELb0ENS_16CompileConditionILi1000EEEEEvPT_PKS4_S7_S7_flPfS8_Pj:
.text._ZN13group_norm_v214gn_cuda_kernelI6__halfLi320ELi1ELi16ELi40ELi256ELb1ELi256ELi40ELi40ELi4ELb0ELi116ELb0ELb0ENS_16CompileConditionILi1000EEEEEvPT_PKS4_S7_S7_flPfS8_Pj:
[----:B------:R-:W-:Y:S01]  /*0000*/  LDC R1, c[0x0][0x37c] ;  /* 0x0000df00ff017b82 */ /* 0x000fe20000000800 */
[----:B------:R-:W-:Y:S05]  /*0010*/  EXIT ;  /* 0x000000000000794d */ /* 0x000fea0003800000 */
.L_x_30:
        /* <DEDUP_REMOVED lines=14> */
.L_x_62:


//--------------------- .text._ZN13group_norm_v214gn_cuda_kernelI6__halfLi320ELi1ELi16ELi40ELi256ELb1ELi256ELi40ELi40ELi4ELb0ELi148ELb0ELb0ENS_16CompileConditionILi1000EEEEEvPT_PKS4_S7_S7_flPfS8_Pj --------------------------
	.section	.text._ZN13group_norm_v214gn_cuda_kernelI6__halfLi320ELi1ELi16ELi40ELi256ELb1ELi256ELi40ELi40ELi4ELb0ELi148ELb0ELb0ENS_16CompileConditionILi1000EEEEEvPT_PKS4_S7_S7_flPfS8_Pj,"ax",@progbits
	.align	128
        .global         _ZN13group_norm_v214gn_cuda_kernelI6__halfLi320ELi1ELi16ELi40ELi256ELb1ELi256ELi40ELi40ELi4ELb0ELi148ELb0ELb0ENS_16CompileConditionILi1000EEEEEvPT_PKS4_S7_S7_flPfS8_Pj
        .type           _ZN13group_norm_v214gn_cuda_kernelI6__halfLi320ELi1ELi16ELi40ELi256ELb1ELi256ELi40ELi40ELi4ELb0ELi148ELb0ELb0ENS_16CompileConditionILi1000EEEEEvPT_PKS4_S7_S7_flPfS8_Pj,@function
        .size           _ZN13group_norm_v214gn_cuda_kernelI6__halfLi320ELi1ELi16ELi40ELi256ELb1ELi256ELi40ELi40ELi4ELb0ELi148ELb0ELb0ENS_16CompileConditionILi1000EEEEEvPT_PKS4_S7_S7_flPfS8_Pj,(.L_x_63 - _ZN13group_norm_v214gn_cuda_kernelI6__halfLi320ELi1ELi16ELi40ELi256ELb1ELi256ELi40ELi40ELi4ELb0ELi148ELb0ELb0ENS_16CompileConditionILi1000EEEEEvPT_PKS4_S7_S7_flPfS8_Pj)
        .other          _ZN13group_norm_v214gn_cuda_kernelI6__halfLi320ELi1ELi16ELi40ELi256ELb1ELi256ELi40ELi40ELi4ELb0ELi148ELb0ELb0ENS_16CompileConditionILi1000EEEEEvPT_PKS4_S7_S7_flPfS8_Pj,@"STO_CUDA_ENTRY STV_DEFAULT"
_ZN13group_norm_v214gn_cuda_kernelI6__halfLi320ELi1ELi16ELi40ELi256ELb1ELi256ELi40ELi40ELi4ELb0ELi148ELb0ELb0ENS_16CompileConditionILi1000EEEEEvPT_PKS4_S7_S7_flPfS8_Pj:
.text._ZN13group_norm_v214gn_cuda_kernelI6__halfLi320ELi1ELi16ELi40ELi256ELb1ELi256ELi40ELi40ELi4ELb0ELi148ELb0ELb0ENS_16CompileConditionILi1000EEEEEvPT_PKS4_S7_S7_flPfS8_Pj:
[----:B------:R-:W-:Y:S01]  /*0000*/  LDC R1, c[0x0][0x37c] ;  /* 0x0000df00ff017b82 */ /* 0x000fe20000000800 */
[----:B------:R-:W-:Y:S05]  /*0010*/  EXIT ;  /* 0x000000000000794d */ /* 0x000fea0003800000 */
.L_x_31:
        /* <DEDUP_REMOVED lines=14> */
.L_x_63:


//--------------------- .nv.shared.reserved.0     --------------------------
	.section	.nv.shared.reserved.0,"aw",@nobits
	.weak		__nv_reservedSMEM_offset_0_alias
	.size		__nv_reservedSMEM_offset_0_alias, 0, 64
	.other		__nv_reservedSMEM_offset_0_alias,@"STO_CUDA_RESERVED_SHARED STV_DEFAULT"
__nv_reservedSMEM_offset_0_alias:
	.zero		0
	.zero		64


//--------------------- .nv.constant0._ZN13group_norm_v218gn_bwd_cuda_kernelI13__nv_bfloat16Li320ELi1ELi32ELi20ELi256ELb0ELb1ELi256ELi20ELi20ELi4ELb1ELi96ELb0ELb0ELNS_15WgradSyncMethodE3ENS_16CompileConditionILi1000EEEEEvPT_S6_S6_PKS5_S8_S8_S8_PKfflPfPj --------------------------
	.section	.nv.constant0._ZN13group_norm_v218gn_bwd_cuda_kernelI13__nv_bfloat16Li320ELi1ELi32ELi20ELi256ELb0ELb1ELi256ELi20ELi20ELi4ELb1ELi96ELb0ELb0ELNS_15WgradSyncMethodE3ENS_16CompileConditionILi1000EEEEEvPT_S6_S6_PKS5_S8_S8_S8_PKfflPfPj,"a",@progbits
	.sectionflags	@""
	.align	4
.nv.constant0._ZN13group_norm_v218gn_bwd_cuda_kernelI13__nv_bfloat16Li320ELi1ELi32ELi20ELi256ELb0ELb1ELi256ELi20ELi20ELi4ELb1ELi96ELb0ELb0ELNS_15WgradSyncMethodE3ENS_16CompileConditionILi1000EEEEEvPT_S6_S6_PKS5_S8_S8_S8_PKfflPfPj:
	.zero		992


//--------------------- .nv.constant0._ZN13group_norm_v218gn_bwd_cuda_kernelI13__nv_bfloat16Li320ELi1ELi32ELi20ELi256ELb0ELb1ELi256ELi20ELi20ELi4ELb1ELi128ELb0ELb0ELNS_15WgradSyncMethodE3ENS_16CompileConditionILi1000EEEEEvPT_S6_S6_PKS5_S8_S8_S8_PKfflPfPj --------------------------
	.section	.nv.constant0._ZN13group_norm_v218gn_bwd_cuda_kernelI13__nv_bfloat16Li320ELi1ELi32ELi20ELi256ELb0ELb1ELi256ELi20ELi20ELi4ELb1ELi128ELb0ELb0ELNS_15WgradSyncMethodE3ENS_16CompileConditionILi1000EEEEEvPT_S6_S6_PKS5_S8_S8_S8_PKfflPfPj,"a",@progbits
	.sectionflags	@""
	.align	4
.nv.constant0._ZN13group_norm_v218gn_bwd_cuda_kernelI13__nv_bfloat16Li320ELi1ELi32ELi20ELi256ELb0ELb1ELi256ELi20ELi20ELi4ELb1ELi128ELb0ELb0ELNS_15WgradSyncMethodE3ENS_16CompileConditionILi1000EEEEEvPT_S6_S6_PKS5_S8_S8_S8_PKfflPfPj:
	.zero		992


//--------------------- .nv.constant0._ZN13group_norm_v218gn_bwd_cuda_kernelI13__nv_bfloat16Li320ELi3ELi16ELi40ELi256ELb1ELb1ELi2ELi320ELi320ELi2ELb1ELi2ELb0ELb0ELNS_15WgradSyncMethodE3ENS_16CompileConditionILi1000EEEEEvPT_S6_S6_PKS5_S8_S8_S8_PKfflPfPj --------------------------
	.section	.nv.constant0._ZN13group_norm_v218gn_bwd_cuda_kernelI13__nv_bfloat16Li320ELi3ELi16ELi40ELi256ELb1ELb1ELi2ELi320ELi320ELi2ELb1ELi2ELb0ELb0ELNS_15WgradSyncMethodE3ENS_16CompileConditionILi1000EEEEEvPT_S6_S6_PKS5_S8_S8_S8_PKfflPfPj,"a",@progbits
	.sectionflags	@""
	.align	4
.nv.constant0._ZN13group_norm_v218gn_bwd_cuda_kernelI13__nv_bfloat16Li320ELi3ELi16ELi40ELi256ELb1ELb1ELi2ELi320ELi320ELi2ELb1ELi2ELb0ELb0ELNS_15WgradSyncMethodE3ENS_16CompileConditionILi1000EEEEEvPT_S6_S6_PKS5_S8_S8_S8_PKfflPfPj:
	.zero		992


//--------------------- .nv.constant0._ZN13group_norm_v218gn_bwd_cuda_kernelI13__nv_bfloat16Li320ELi1ELi16ELi40ELi256ELb1ELb1ELi4ELi320ELi320ELi4ELb1ELi2ELb0ELb0ELNS_15WgradSyncMethodE3ENS_16CompileConditionILi1000EEEEEvPT_S6_S6_PKS5_S8_S8_S8_PKfflPfPj --------------------------
	.section	.nv.constant0._ZN13group_norm_v218gn_bwd_cuda_kernelI13__nv_bfloat16Li320ELi1ELi16ELi40ELi256ELb1ELb1ELi4ELi320ELi320ELi4ELb1ELi2ELb0ELb0ELNS_15WgradSyncMethodE3ENS_16CompileConditionILi1000EEEEEvPT_S6_S6_PKS5_S8_S8_S8_PKfflPfPj,"a",@progbits
	.sectionflags	@""
	.align	4
.nv.constant0._ZN13group_norm_v218gn_bwd_cuda_kernelI13__nv_bfloat16Li320ELi1ELi16ELi40ELi256ELb1ELb1ELi4ELi320ELi320ELi4ELb1ELi2ELb0ELb0ELNS_15WgradSyncMethodE3ENS_16CompileConditionILi1000EEEEEvPT_S6_S6_PKS5_S8_S8_S8_PKfflPfPj:
	.zero		992


//--------------------- .nv.constant0._ZN13group_norm_v218gn_bwd_cuda_kernelI13__nv_bfloat16Li320ELi3ELi16ELi40ELi256ELb1ELb1ELi4ELi320ELi320ELi4ELb1ELi4ELb0ELb0ELNS_15WgradSyncMethodE3ENS_16CompileConditionILi1000EEEEEvPT_S6_S6_PKS5_S8_S8_S8_PKfflPfPj --------------------------
	.section	.nv.constant0._ZN13group_norm_v218gn_bwd_cuda_kernelI13__nv_bfloat16Li320ELi3ELi16ELi40ELi256ELb1ELb1ELi4ELi320ELi320ELi4ELb1ELi4ELb0ELb0ELNS_15WgradSyncMethodE3ENS_16CompileConditionILi1000EEEEEvPT_S6_S6_PKS5_S8_S8_S8_PKfflPfPj,"a",@progbits
	.sectionflags	@""
	.align	4
.nv.constant0._ZN13group_norm_v218gn_bwd_cuda_kernelI13__nv_bfloat16Li320ELi3ELi16ELi40ELi256ELb1ELb1ELi4ELi320ELi320ELi4ELb1ELi4ELb0ELb0ELNS_15WgradSyncMethodE3ENS_16CompileConditionILi1000EEEEEvPT_S6_S6_PKS5_S8_S8_S8_PKfflPfPj:
	.zero		992


//--------------------- .nv.constant0._ZN13group_norm_v218gn_bwd_cuda_kernelI13__nv_bfloat16Li320ELi1ELi16ELi40ELi256ELb1ELb1ELi8ELi320ELi320ELi4ELb1ELi4ELb0ELb0ELNS_15WgradSyncMethodE3ENS_16CompileConditionILi1000EEEEEvPT_S6_S6_PKS5_S8_S8_S8_PKfflPfPj --------------------------
	.section	.nv.constant0._ZN13group_norm_v218gn_bwd_cuda_kernelI13__nv_bfloat16Li320ELi1ELi16ELi40ELi256ELb1ELb1ELi8ELi320ELi320ELi4ELb1ELi4ELb0ELb0ELNS_15WgradSyncMethodE3ENS_16CompileConditionILi1000EEEEEvPT_S6_S6_PKS5_S8_S8_S8_PKfflPfPj,"a",@progbits
	.sectionflags	@""
	.align	4
.nv.constant0._ZN13group_norm_v218gn_bwd_cuda_kernelI13__nv_bfloat16Li320ELi1ELi16ELi40ELi256ELb1ELb1ELi8ELi320ELi320ELi4ELb1ELi4ELb0ELb0ELNS_15WgradSyncMethodE3ENS_16CompileConditionILi1000EEEEEvPT_S6_S6_PKS5_S8_S8_S8_PKfflPfPj:
	.zero		992


//--------------------- .nv.constant0._ZN13group_norm_v218gn_bwd_cuda_kernelI13__nv_bfloat16Li320ELi3ELi16ELi40ELi256ELb1ELb1ELi8ELi320ELi320ELi4ELb1ELi10ELb0ELb0ELNS_15WgradSyncMethodE3ENS_16CompileConditionILi1000EEEEEvPT_S6_S6_PKS5_S8_S8_S8_PKfflPfPj --------------------------
	.section	.nv.constant0._ZN13group_norm_v218gn_bwd_cuda_kernelI13__nv_bfloat16Li320ELi3ELi16ELi40ELi256ELb1ELb1ELi8ELi320ELi320ELi4ELb1ELi10ELb0ELb0ELNS_15WgradSyncMethodE3ENS_16CompileConditionILi1000EEEEEvPT_S6_S6_PKS5_S8_S8_S8_PKfflPfPj,"a",@progbits
	.sectionflags	@""
	.align	4
.nv.constant0._ZN13group_norm_v218gn_bwd_cuda_kernelI13__nv_bfloat16Li320ELi3ELi16ELi40ELi256ELb1ELb1ELi8ELi320ELi320ELi4ELb1ELi10ELb0ELb0ELNS_15WgradSyncMethodE3ENS_16CompileConditionILi1000EEEEEvPT_S6_S6_PKS5_S8_S8_S8_PKfflPfPj:
	.zero		992


//--------------------- .nv.constant0._ZN13group_norm_v218gn_bwd_cuda_kernelI13__nv_bfloat16Li320ELi1ELi16ELi40ELi256ELb1ELb1ELi16ELi320ELi320ELi4ELb1ELi8ELb0ELb0ELNS_15WgradSyncMethodE3ENS_16CompileConditionILi1000EEEEEvPT_S6_S6_PKS5_S8_S8_S8_PKfflPfPj --------------------------
	.section	.nv.constant0._ZN13group_norm_v218gn_bwd_cuda_kernelI13__nv_bfloat16Li320ELi1ELi16ELi40ELi256ELb1ELb1ELi16ELi320ELi320ELi4ELb1ELi8ELb0ELb0ELNS_15WgradSyncMethodE3ENS_16CompileConditionILi1000EEEEEvPT_S6_S6_PKS5_S8_S8_S8_PKfflPfPj,"a",@progbits
	.sectionflags	@""
	.align	4
.nv.constant0._ZN13group_norm_v218gn_bwd_cuda_kernelI13__nv_bfloat16Li320ELi1ELi16ELi40ELi256ELb1ELb1ELi16ELi320ELi320ELi4ELb1ELi8ELb0ELb0ELNS_15WgradSyncMethodE3ENS_16CompileConditionILi1000EEEEEvPT_S6_S6_PKS5_S8_S8_S8_PKfflPfPj:
	.zero		992


//--------------------- .nv.constant0._ZN13group_norm_v218gn_bwd_cuda_kernelI13__nv_bfloat16Li320ELi3ELi16ELi40ELi256ELb1ELb1ELi16ELi320ELi320ELi4ELb1ELi20ELb0ELb0ELNS_15WgradSyncMethodE3ENS_16CompileConditionILi1000EEEEEvPT_S6_S6_PKS5_S8_S8_S8_PKfflPfPj --------------------------
	.section	.nv.constant0._ZN13group_norm_v218gn_bwd_cuda_kernelI13__nv_bfloat16Li320ELi3ELi16ELi40ELi256ELb1ELb1ELi16ELi320ELi320ELi4ELb1ELi20ELb0ELb0ELNS_15WgradSyncMethodE3ENS_16CompileConditionILi1000EEEEEvPT_S6_S6_PKS5_S8_S8_S8_PKfflPfPj,"a",@progbits
	.sectionflags	@""
	.align	4
.nv.constant0._ZN13group_norm_v218gn_bwd_cuda_kernelI13__nv_bfloat16Li320ELi3ELi16ELi40ELi256ELb1ELb1ELi16ELi320ELi320ELi4ELb1ELi20ELb0ELb0ELNS_15WgradSyncMethodE3ENS_16CompileConditionILi1000EEEEEvPT_S6_S6_PKS5_S8_S8_S8_PKfflPfPj:
	.zero		992


//--------------------- .nv.constant0._ZN13group_norm_v218gn_bwd_cuda_kernelI13__nv_bfloat16Li320ELi1ELi16ELi40ELi256ELb1ELb1ELi32ELi320ELi320ELi4ELb1ELi18ELb0ELb0ELNS_15WgradSyncMethodE3ENS_16CompileConditionILi1000EEEEEvPT_S6_S6_PKS5_S8_S8_S8_PKfflPfPj --------------------------
	.section	.nv.constant0._ZN13group_norm_v218gn_bwd_cuda_kernelI13__nv_bfloat16Li320ELi1ELi16ELi40ELi256ELb1ELb1ELi32ELi320ELi320ELi4ELb1ELi18ELb0ELb0ELNS_15WgradSyncMethodE3ENS_16CompileConditionILi1000EEEEEvPT_S6_S6_PKS5_S8_S8_S8_PKfflPfPj,"a",@progbits
	.sectionflags	@""
	.align	4
.nv.constant0._ZN13group_norm_v218gn_bwd_cuda_kernelI13__nv_bfloat16Li320ELi1ELi16ELi40ELi256ELb1ELb1ELi32ELi320ELi320ELi4ELb1ELi18ELb0ELb0ELNS_15WgradSyncMethodE3ENS_16CompileConditionILi1000EEEEEvPT_S6_S6_PKS5_S8_S8_S8_PKfflPfPj:
	.zero		992


//--------------------- .nv.constant0._ZN13group_norm_v218gn_bwd_cuda_kernelI13__nv_bfloat16Li320ELi3ELi16ELi40ELi256ELb1ELb1ELi32ELi320ELi320ELi4ELb1ELi42ELb0ELb0ELNS_15WgradSyncMethodE3ENS_16CompileConditionILi1000EEEEEvPT_S6_S6_PKS5_S8_S8_S8_PKfflPfPj --------------------------
	.section	.nv.constant0._ZN13group_norm_v218gn_bwd_cuda_kernelI13__nv_bfloat16Li320ELi3ELi16ELi40ELi256ELb1ELb1ELi32ELi320ELi320ELi4ELb1ELi42ELb0ELb0ELNS_15WgradSyncMethodE3ENS_16CompileConditionILi1000EEEEEvPT_S6_S6_PKS5_S8_S8_S8_PKfflPfPj,"a",@progbits
	.sectionflags	@""
	.align	4
.nv.constant0._ZN13group_norm_v218gn_bwd_cuda_kernelI13__nv_bfloat16Li320ELi3ELi16ELi40ELi256ELb1ELb1ELi32ELi320ELi320ELi4ELb1ELi42ELb0ELb0ELNS_15WgradSyncMethodE3ENS_16CompileConditionILi1000EEEEEvPT_S6_S6_PKS5_S8_S8_S8_PKfflPfPj:
	.zero		992


//--------------------- .nv.constant0._ZN13group_norm_v218gn_bwd_cuda_kernelI13__nv_bfloat16Li320ELi1ELi16ELi40ELi256ELb1ELb1ELi64ELi320ELi320ELi4ELb1ELi36ELb0ELb0ELNS_15WgradSyncMethodE3ENS_16CompileConditionILi1000EEEEEvPT_S6_S6_PKS5_S8_S8_S8_PKfflPfPj --------------------------
	.section	.nv.constant0._ZN13group_norm_v218gn_bwd_cuda_kernelI13__nv_bfloat16Li320ELi1ELi16ELi40ELi256ELb1ELb1ELi64ELi320ELi320ELi4ELb1ELi36ELb0ELb0ELNS_15WgradSyncMethodE3ENS_16CompileConditionILi1000EEEEEvPT_S6_S6_PKS5_S8_S8_S8_PKfflPfPj,"a",@progbits
	.sectionflags	@""
	.align	4
.nv.constant0._ZN13group_norm_v218gn_bwd_cuda_kernelI13__nv_bfloat16Li320ELi1ELi16ELi40ELi256ELb1ELb1ELi64ELi320ELi320ELi4ELb1ELi36ELb0ELb0ELNS_15WgradSyncMethodE3ENS_16CompileConditionILi1000EEEEEvPT_S6_S6_PKS5_S8_S8_S8_PKfflPfPj:
	.zero		992


//--------------------- .nv.constant0._ZN13group_norm_v214gn_cuda_kernelI13__nv_bfloat16Li320ELi1ELi32ELi20ELi256ELb0ELi256ELi20ELi20ELi4ELb0ELi116ELb0ELb0ENS_16CompileConditionILi1000EEEEEvPT_PKS4_S7_S7_flPfS8_Pj --------------------------
	.section	.nv.constant0._ZN13group_norm_v214gn_cuda_kernelI13__nv_bfloat16Li320ELi1ELi32ELi20ELi256ELb0ELi256ELi20ELi20ELi4ELb0ELi116ELb0ELb0ENS_16CompileConditionILi1000EEEEEvPT_PKS4_S7_S7_flPfS8_Pj,"a",@progbits
	.sectionflags	@""
	.align	4
.nv.constant0._ZN13group_norm_v214gn_cuda_kernelI13__nv_bfloat16Li320ELi1ELi32ELi20ELi256ELb0ELi256ELi20ELi20ELi4ELb0ELi116ELb0ELb0ENS_16CompileConditionILi1000EEEEEvPT_PKS4_S7_S7_flPfS8_Pj:
	.zero		968


//--------------------- .nv.constant0._ZN13group_norm_v214gn_cuda_kernelI13__nv_bfloat16Li320ELi1ELi32ELi20ELi256ELb0ELi256ELi20ELi20ELi4ELb0ELi148ELb0ELb0ENS_16CompileConditionILi1000EEEEEvPT_PKS4_S7_S7_flPfS8_Pj --------------------------
	.section	.nv.constant0._ZN13group_norm_v214gn_cuda_kernelI13__nv_bfloat16Li320ELi1ELi32ELi20ELi256ELb0ELi256ELi20ELi20ELi4ELb0ELi148ELb0ELb0ENS_16CompileConditionILi1000EEEEEvPT_PKS4_S7_S7_flPfS8_Pj,"a",@progbits
	.sectionflags	@""
	.align	4
.nv.constant0._ZN13group_norm_v214gn_cuda_kernelI13__nv_bfloat16Li320ELi1ELi32ELi20ELi256ELb0ELi256ELi20ELi20ELi4ELb0ELi148ELb0ELb0ENS_16CompileConditionILi1000EEEEEvPT_PKS4_S7_S7_flPfS8_Pj:
	.zero		968


//--------------------- .nv.constant0._ZN13group_norm_v214gn_cuda_kernelI13__nv_bfloat16Li320ELi1ELi16ELi40ELi256ELb1ELi256ELi40ELi40ELi4ELb0ELi116ELb0ELb0ENS_16CompileConditionILi1000EEEEEvPT_PKS4_S7_S7_flPfS8_Pj --------------------------
	.section	.nv.constant0._ZN13group_norm_v214gn_cuda_kernelI13__nv_bfloat16Li320ELi1ELi16ELi40ELi256ELb1ELi256ELi40ELi40ELi4ELb0ELi116ELb0ELb0ENS_16CompileConditionILi1000EEEEEvPT_PKS4_S7_S7_flPfS8_Pj,"a",@progbits
	.sectionflags	@""
	.align	4
.nv.constant0._ZN13group_norm_v214gn_cuda_kernelI13__nv_bfloat16Li320ELi1ELi16ELi40ELi256ELb1ELi256ELi40ELi40ELi4ELb0ELi116ELb0ELb0ENS_16CompileConditionILi1000EEEEEvPT_PKS4_S7_S7_flPfS8_Pj:
	.zero		968


//--------------------- .nv.constant0._ZN13group_norm_v214gn_cuda_kernelI13__nv_bfloat16Li320ELi1ELi16ELi40ELi256ELb1ELi256ELi40ELi40ELi4ELb0ELi148ELb0ELb0ENS_16CompileConditionILi1000EEEEEvPT_PKS4_S7_S7_flPfS8_Pj --------------------------
	.section	.nv.constant0._ZN13group_norm_v214gn_cuda_kernelI13__nv_bfloat16Li320ELi1ELi16ELi40ELi256ELb1ELi256ELi40ELi40ELi4ELb0ELi148ELb0ELb0ENS_16CompileConditionILi1000EEEEEvPT_PKS4_S7_S7_flPfS8_Pj,"a",@progbits
	.sectionflags	@""
	.align	4
.nv.constant0._ZN13group_norm_v214gn_cuda_kernelI13__nv_bfloat16Li320ELi1ELi16ELi40ELi256ELb1ELi256ELi40ELi40ELi4ELb0ELi148ELb0ELb0ENS_16CompileConditionILi1000EEEEEvPT_PKS4_S7_S7_flPfS8_Pj:
	.zero		968


//--------------------- .nv.constant0._ZN13group_norm_v218gn_bwd_cuda_kernelI6__halfLi320ELi1ELi32ELi20ELi256ELb0ELb1ELi256ELi20ELi20ELi4ELb1ELi96ELb0ELb0ELNS_15WgradSyncMethodE3ENS_16CompileConditionILi1000EEEEEvPT_S6_S6_PKS5_S8_S8_S8_PKfflPfPj --------------------------
	.section	.nv.constant0._ZN13group_norm_v218gn_bwd_cuda_kernelI6__halfLi320ELi1ELi32ELi20ELi256ELb0ELb1ELi256ELi20ELi20ELi4ELb1ELi96ELb0ELb0ELNS_15WgradSyncMethodE3ENS_16CompileConditionILi1000EEEEEvPT_S6_S6_PKS5_S8_S8_S8_PKfflPfPj,"a",@progbits
	.sectionflags	@""
	.align	4
.nv.constant0._ZN13group_norm_v218gn_bwd_cuda_kernelI6__halfLi320ELi1ELi32ELi20ELi256ELb0ELb1ELi256ELi20ELi20ELi4ELb1ELi96ELb0ELb0ELNS_15WgradSyncMethodE3ENS_16CompileConditionILi1000EEEEEvPT_S6_S6_PKS5_S8_S8_S8_PKfflPfPj:
	.zero		992


//--------------------- .nv.constant0._ZN13group_norm_v218gn_bwd_cuda_kernelI6__halfLi320ELi1ELi32ELi20ELi256ELb0ELb1ELi256ELi20ELi20ELi4ELb1ELi128ELb0ELb0ELNS_15WgradSyncMethodE3ENS_16CompileConditionILi1000EEEEEvPT_S6_S6_PKS5_S8_S8_S8_PKfflPfPj --------------------------
	.section	.nv.constant0._ZN13group_norm_v218gn_bwd_cuda_kernelI6__halfLi320ELi1ELi32ELi20ELi256ELb0ELb1ELi256ELi20ELi20ELi4ELb1ELi128ELb0ELb0ELNS_15WgradSyncMethodE3ENS_16CompileConditionILi1000EEEEEvPT_S6_S6_PKS5_S8_S8_S8_PKfflPfPj,"a",@progbits
	.sectionflags	@""
	.align	4
.nv.constant0._ZN13group_norm_v218gn_bwd_cuda_kernelI6__halfLi320ELi1ELi32ELi20ELi256ELb0ELb1ELi256ELi20ELi20ELi4ELb1ELi128ELb0ELb0ELNS_15WgradSyncMethodE3ENS_16CompileConditionILi1000EEEEEvPT_S6_S6_PKS5_S8_S8_S8_PKfflPfPj:
	.zero		992


//--------------------- .nv.constant0._ZN13group_norm_v218gn_bwd_cuda_kernelI6__halfLi320ELi3ELi16ELi40ELi256ELb1ELb1ELi2ELi320ELi320ELi2ELb1ELi2ELb0ELb0ELNS_15WgradSyncMethodE3ENS_16CompileConditionILi1000EEEEEvPT_S6_S6_PKS5_S8_S8_S8_PKfflPfPj --------------------------
	.section	.nv.constant0._ZN13group_norm_v218gn_bwd_cuda_kernelI6__halfLi320ELi3ELi16ELi40ELi256ELb1ELb1ELi2ELi320ELi320ELi2ELb1ELi2ELb0ELb0ELNS_15WgradSyncMethodE3ENS_16CompileConditionILi1000EEEEEvPT_S6_S6_PKS5_S8_S8_S8_PKfflPfPj,"a",@progbits
	.sectionflags	@""
	.align	4
.nv.constant0._ZN13group_norm_v218gn_bwd_cuda_kernelI6__halfLi320ELi3ELi16ELi40ELi256ELb1ELb1ELi2ELi320ELi320ELi2ELb1ELi2ELb0ELb0ELNS_15WgradSyncMethodE3ENS_16CompileConditionILi1000EEEEEvPT_S6_S6_PKS5_S8_S8_S8_PKfflPfPj:
	.zero		992


//--------------------- .nv.constant0._ZN13group_norm_v218gn_bwd_cuda_kernelI6__halfLi320ELi1ELi16ELi40ELi256ELb1ELb1ELi4ELi320ELi320ELi4ELb1ELi2ELb0ELb0ELNS_15WgradSyncMethodE3ENS_16CompileConditionILi1000EEEEEvPT_S6_S6_PKS5_S8_S8_S8_PKfflPfPj --------------------------
	.section	.nv.constant0._ZN13group_norm_v218gn_bwd_cuda_kernelI6__halfLi320ELi1ELi16ELi40ELi256ELb1ELb1ELi4ELi320ELi320ELi4ELb1ELi2ELb0ELb0ELNS_15WgradSyncMethodE3ENS_16CompileConditionILi1000EEEEEvPT_S6_S6_PKS5_S8_S8_S8_PKfflPfPj,"a",@progbits
	.sectionflags	@""
	.align	4
.nv.constant0._ZN13group_norm_v218gn_bwd_cuda_kernelI6__halfLi320ELi1ELi16ELi40ELi256ELb1ELb1ELi4ELi320ELi320ELi4ELb1ELi2ELb0ELb0ELNS_15WgradSyncMethodE3ENS_16CompileConditionILi1000EEEEEvPT_S6_S6_PKS5_S8_S8_S8_PKfflPfPj:
	.zero		992


//--------------------- .nv.constant0._ZN13group_norm_v218gn_bwd_cuda_kernelI6__halfLi320ELi3ELi16ELi40ELi256ELb1ELb1ELi4ELi320ELi320ELi4ELb1ELi4ELb0ELb0ELNS_15WgradSyncMethodE3ENS_16CompileConditionILi1000EEEEEvPT_S6_S6_PKS5_S8_S8_S8_PKfflPfPj --------------------------
	.section	.nv.constant0._ZN13group_norm_v218gn_bwd_cuda_kernelI6__halfLi320ELi3ELi16ELi40ELi256ELb1ELb1ELi4ELi320ELi320ELi4ELb1ELi4ELb0ELb0ELNS_15WgradSyncMethodE3ENS_16CompileConditionILi1000EEEEEvPT_S6_S6_PKS5_S8_S8_S8_PKfflPfPj,"a",@progbits
	.sectionflags	@""
	.align	4
.nv.constant0._ZN13group_norm_v218gn_bwd_cuda_kernelI6__halfLi320ELi3ELi16ELi40ELi256ELb1ELb1ELi4ELi320ELi320ELi4ELb1ELi4ELb0ELb0ELNS_15WgradSyncMethodE3ENS_16CompileConditionILi1000EEEEEvPT_S6_S6_PKS5_S8_S8_S8_PKfflPfPj:
	.zero		992


//--------------------- .nv.constant0._ZN13group_norm_v218gn_bwd_cuda_kernelI6__halfLi320ELi1ELi16ELi40ELi256ELb1ELb1ELi8ELi320ELi320ELi4ELb1ELi4ELb0ELb0ELNS_15WgradSyncMethodE3ENS_16CompileConditionILi1000EEEEEvPT_S6_S6_PKS5_S8_S8_S8_PKfflPfPj --------------------------
	.section	.nv.constant0._ZN13group_norm_v218gn_bwd_cuda_kernelI6__halfLi320ELi1ELi16ELi40ELi256ELb1ELb1ELi8ELi320ELi320ELi4ELb1ELi4ELb0ELb0ELNS_15WgradSyncMethodE3ENS_16CompileConditionILi1000EEEEEvPT_S6_S6_PKS5_S8_S8_S8_PKfflPfPj,"a",@progbits
	.sectionflags	@""
	.align	4
.nv.constant0._ZN13group_norm_v218gn_bwd_cuda_kernelI6__halfLi320ELi1ELi16ELi40ELi256ELb1ELb1ELi8ELi320ELi320ELi4ELb1ELi4ELb0ELb0ELNS_15WgradSyncMethodE3ENS_16CompileConditionILi1000EEEEEvPT_S6_S6_PKS5_S8_S8_S8_PKfflPfPj:
	.zero		992


//--------------------- .nv.constant0._ZN13group_norm_v218gn_bwd_cuda_kernelI6__halfLi320ELi3ELi16ELi40ELi256ELb1ELb1ELi8ELi320ELi320ELi4ELb1ELi10ELb0ELb0ELNS_15WgradSyncMethodE3ENS_16CompileConditionILi1000EEEEEvPT_S6_S6_PKS5_S8_S8_S8_PKfflPfPj --------------------------
	.section	.nv.constant0._ZN13group_norm_v218gn_bwd_cuda_kernelI6__halfLi320ELi3ELi16ELi40ELi256ELb1ELb1ELi8ELi320ELi320ELi4ELb1ELi10ELb0ELb0ELNS_15WgradSyncMethodE3ENS_16CompileConditionILi1000EEEEEvPT_S6_S6_PKS5_S8_S8_S8_PKfflPfPj,"a",@progbits
	.sectionflags	@""
	.align	4
.nv.constant0._ZN13group_norm_v218gn_bwd_cuda_kernelI6__halfLi320ELi3ELi16ELi40ELi256ELb1ELb1ELi8ELi320ELi320ELi4ELb1ELi10ELb0ELb0ELNS_15WgradSyncMethodE3ENS_16CompileConditionILi1000EEEEEvPT_S6_S6_PKS5_S8_S8_S8_PKfflPfPj:
	.zero		992


//--------------------- .nv.constant0._ZN13group_norm_v218gn_bwd_cuda_kernelI6__halfLi320ELi1ELi16ELi40ELi256ELb1ELb1ELi16ELi320ELi320ELi4ELb1ELi8ELb0ELb0ELNS_15WgradSyncMethodE3ENS_16CompileConditionILi1000EEEEEvPT_S6_S6_PKS5_S8_S8_S8_PKfflPfPj --------------------------
	.section	.nv.constant0._ZN13group_norm_v218gn_bwd_cuda_kernelI6__halfLi320ELi1ELi16ELi40ELi256ELb1ELb1ELi16ELi320ELi320ELi4ELb1ELi8ELb0ELb0ELNS_15WgradSyncMethodE3ENS_16CompileConditionILi1000EEEEEvPT_S6_S6_PKS5_S8_S8_S8_PKfflPfPj,"a",@progbits
	.sectionflags	@""
	.align	4
.nv.constant0._ZN13group_norm_v218gn_bwd_cuda_kernelI6__halfLi320ELi1ELi16ELi40ELi256ELb1ELb1ELi16ELi320ELi320ELi4ELb1ELi8ELb0ELb0ELNS_15WgradSyncMethodE3ENS_16CompileConditionILi1000EEEEEvPT_S6_S6_PKS5_S8_S8_S8_PKfflPfPj:
	.zero		992


//--------------------- .nv.constant0._ZN13group_norm_v218gn_bwd_cuda_kernelI6__halfLi320ELi3ELi16ELi40ELi256ELb1ELb1ELi16ELi320ELi320ELi4ELb1ELi20ELb0ELb0ELNS_15WgradSyncMethodE3ENS_16CompileConditionILi1000EEEEEvPT_S6_S6_PKS5_S8_S8_S8_PKfflPfPj --------------------------
	.section	.nv.constant0._ZN13group_norm_v218gn_bwd_cuda_kernelI6__halfLi320ELi3ELi16ELi40ELi256ELb1ELb1ELi16ELi320ELi320ELi4ELb1ELi20ELb0ELb0ELNS_15WgradSyncMethodE3ENS_16CompileConditionILi1000EEEEEvPT_S6_S6_PKS5_S8_S8_S8_PKfflPfPj,"a",@progbits
	.sectionflags	@""
	.align	4
.nv.constant0._ZN13group_norm_v218gn_bwd_cuda_kernelI6__halfLi320ELi3ELi16ELi40ELi256ELb1ELb1ELi16ELi320ELi320ELi4ELb1ELi20ELb0ELb0ELNS_15WgradSyncMethodE3ENS_16CompileConditionILi1000EEEEEvPT_S6_S6_PKS5_S8_S8_S8_PKfflPfPj:
	.zero		992


//--------------------- .nv.constant0._ZN13group_norm_v218gn_bwd_cuda_kernelI6__halfLi320ELi1ELi16ELi40ELi256ELb1ELb1ELi32ELi320ELi320ELi4ELb1ELi18ELb0ELb0ELNS_15WgradSyncMethodE3ENS_16CompileConditionILi1000EEEEEvPT_S6_S6_PKS5_S8_S8_S8_PKfflPfPj --------------------------
	.section	.nv.constant0._ZN13group_norm_v218gn_bwd_cuda_kernelI6__halfLi320ELi1ELi16ELi40ELi256ELb1ELb1ELi32ELi320ELi320ELi4ELb1ELi18ELb0ELb0ELNS_15WgradSyncMethodE3ENS_16CompileConditionILi1000EEEEEvPT_S6_S6_PKS5_S8_S8_S8_PKfflPfPj,"a",@progbits
	.sectionflags	@""
	.align	4
.nv.constant0._ZN13group_norm_v218gn_bwd_cuda_kernelI6__halfLi320ELi1ELi16ELi40ELi256ELb1ELb1ELi32ELi320ELi320ELi4ELb1ELi18ELb0ELb0ELNS_15WgradSyncMethodE3ENS_16CompileConditionILi1000EEEEEvPT_S6_S6_PKS5_S8_S8_S8_PKfflPfPj:
	.zero		992


//--------------------- .nv.constant0._ZN13group_norm_v218gn_bwd_cuda_kernelI6__halfLi320ELi3ELi16ELi40ELi256ELb1ELb1ELi32ELi320ELi320ELi4ELb1ELi42ELb0ELb0ELNS_15WgradSyncMethodE3ENS_16CompileConditionILi1000EEEEEvPT_S6_S6_PKS5_S8_S8_S8_PKfflPfPj --------------------------
	.section	.nv.constant0._ZN13group_norm_v218gn_bwd_cuda_kernelI6__halfLi320ELi3ELi16ELi40ELi256ELb1ELb1ELi32ELi320ELi320ELi4ELb1ELi42ELb0ELb0ELNS_15WgradSyncMethodE3ENS_16CompileConditionILi1000EEEEEvPT_S6_S6_PKS5_S8_S8_S8_PKfflPfPj,"a",@progbits
	.sectionflags	@""
	.align	4
.nv.constant0._ZN13group_norm_v218gn_bwd_cuda_kernelI6__halfLi320ELi3ELi16ELi40ELi256ELb1ELb1ELi32ELi320ELi320ELi4ELb1ELi42ELb0ELb0ELNS_15WgradSyncMethodE3ENS_16CompileConditionILi1000EEEEEvPT_S6_S6_PKS5_S8_S8_S8_PKfflPfPj:
	.zero		992


//--------------------- .nv.constant0._ZN13group_norm_v218gn_bwd_cuda_kernelI6__halfLi320ELi1ELi16ELi40ELi256ELb1ELb1ELi64ELi320ELi320ELi4ELb1ELi36ELb0ELb0ELNS_15WgradSyncMethodE3ENS_16CompileConditionILi1000EEEEEvPT_S6_S6_PKS5_S8_S8_S8_PKfflPfPj --------------------------
	.section	.nv.constant0._ZN13group_norm_v218gn_bwd_cuda_kernelI6__halfLi320ELi1ELi16ELi40ELi256ELb1ELb1ELi64ELi320ELi320ELi4ELb1ELi36ELb0ELb0ELNS_15WgradSyncMethodE3ENS_16CompileConditionILi1000EEEEEvPT_S6_S6_PKS5_S8_S8_S8_PKfflPfPj,"a",@progbits
	.sectionflags	@""
	.align	4
.nv.constant0._ZN13group_norm_v218gn_bwd_cuda_kernelI6__halfLi320ELi1ELi16ELi40ELi256ELb1ELb1ELi64ELi320ELi320ELi4ELb1ELi36ELb0ELb0ELNS_15WgradSyncMethodE3ENS_16CompileConditionILi1000EEEEEvPT_S6_S6_PKS5_S8_S8_S8_PKfflPfPj:
	.zero		992


//--------------------- .nv.constant0._ZN13group_norm_v214gn_cuda_kernelI6__halfLi320ELi1ELi32ELi20ELi256ELb0ELi256ELi20ELi20ELi4ELb0ELi116ELb0ELb0ENS_16CompileConditionILi1000EEEEEvPT_PKS4_S7_S7_flPfS8_Pj --------------------------
	.section	.nv.constant0._ZN13group_norm_v214gn_cuda_kernelI6__halfLi320ELi1ELi32ELi20ELi256ELb0ELi256ELi20ELi20ELi4ELb0ELi116ELb0ELb0ENS_16CompileConditionILi1000EEEEEvPT_PKS4_S7_S7_flPfS8_Pj,"a",@progbits
	.sectionflags	@""
	.align	4
.nv.constant0._ZN13group_norm_v214gn_cuda_kernelI6__halfLi320ELi1ELi32ELi20ELi256ELb0ELi256ELi20ELi20ELi4ELb0ELi116ELb0ELb0ENS_16CompileConditionILi1000EEEEEvPT_PKS4_S7_S7_flPfS8_Pj:
	.zero		968


//--------------------- .nv.constant0._ZN13group_norm_v214gn_cuda_kernelI6__halfLi320ELi1ELi32ELi20ELi256ELb0ELi256ELi20ELi20ELi4ELb0ELi148ELb0ELb0ENS_16CompileConditionILi1000EEEEEvPT_PKS4_S7_S7_flPfS8_Pj --------------------------
	.section	.nv.constant0._ZN13group_norm_v214gn_cuda_kernelI6__halfLi320ELi1ELi32ELi20ELi256ELb0ELi256ELi20ELi20ELi4ELb0ELi148ELb0ELb0ENS_16CompileConditionILi1000EEEEEvPT_PKS4_S7_S7_flPfS8_Pj,"a",@progbits
	.sectionflags	@""
	.align	4
.nv.constant0._ZN13group_norm_v214gn_cuda_kernelI6__halfLi320ELi1ELi32ELi20ELi256ELb0ELi256ELi20ELi20ELi4ELb0ELi148ELb0ELb0ENS_16CompileConditionILi1000EEEEEvPT_PKS4_S7_S7_flPfS8_Pj:
	.zero		968


//--------------------- .nv.constant0._ZN13group_norm_v214gn_cuda_kernelI6__halfLi320ELi1ELi16ELi40ELi256ELb1ELi256ELi40ELi40ELi4ELb0ELi116ELb0ELb0ENS_16CompileConditionILi1000EEEEEvPT_PKS4_S7_S7_flPfS8_Pj --------------------------
	.section	.nv.constant0._ZN13group_norm_v214gn_cuda_kernelI6__halfLi320ELi1ELi16ELi40ELi256ELb1ELi256ELi40ELi40ELi4ELb0ELi116ELb0ELb0ENS_16CompileConditionILi1000EEEEEvPT_PKS4_S7_S7_flPfS8_Pj,"a",@progbits
	.sectionflags	@""
	.align	4
.nv.constant0._ZN13group_norm_v214gn_cuda_kernelI6__halfLi320ELi1ELi16ELi40ELi256ELb1ELi256ELi40ELi40ELi4ELb0ELi116ELb0ELb0ENS_16CompileConditionILi1000EEEEEvPT_PKS4_S7_S7_flPfS8_Pj:
	.zero		968


//--------------------- .nv.constant0._ZN13group_norm_v214gn_cuda_kernelI6__halfLi320ELi1ELi16ELi40ELi256ELb1ELi256ELi40ELi40ELi4ELb0ELi148ELb0ELb0ENS_16CompileConditionILi1000EEEEEvPT_PKS4_S7_S7_flPfS8_Pj --------------------------
	.section	.nv.constant0._ZN13group_norm_v214gn_cuda_kernelI6__halfLi320ELi1ELi16ELi40ELi256ELb1ELi256ELi40ELi40ELi4ELb0ELi148ELb0ELb0ENS_16CompileConditionILi1000EEEEEvPT_PKS4_S7_S7_flPfS8_Pj,"a",@progbits
	.sectionflags	@""
	.align	4
.nv.constant0._ZN13group_norm_v214gn_cuda_kernelI6__halfLi320ELi1ELi16ELi40ELi256ELb1ELi256ELi40ELi40ELi4ELb0ELi148ELb0ELb0ENS_16CompileConditionILi1000EEEEEvPT_PKS4_S7_S7_flPfS8_Pj:
	.zero		968


//--------------------- SYMBOLS --------------------------

	.type		.nv.reservedSmem.offset0,@object
	.size		.nv.reservedSmem.offset0,0x4
